	.target	sm_90a

	.elftype	@"ET_EXEC"


//--------------------- .note.nv.tkinfo           --------------------------
	.section	.note.nv.tkinfo,"",@"SHT_NOTE"
	.sectionflags	@"SHF_NOTE_NV_TKINFO"
	.tkinfo
        /*0018*/ 	.word	0x00000002
        /*0030*/ 	.string	""
        /*0030*/ 	.string	"ptxas"
        /*0030*/ 	.string	"Cuda compilation tools, release 13.0, V13.0.88"
        /*0030*/ 	.string	"Build cuda_13.0.r13.0/compiler.36424714_0"
        /*0030*/ 	.string	"-arch sm_90a -m 64 "



//--------------------- .note.nv.cuinfo           --------------------------
	.section	.note.nv.cuinfo,"",@"SHT_NOTE"
	.sectionflags	@"SHF_NOTE_NV_CUINFO"
        /*0018*/ 	.short	0x0002
        /*001a*/ 	.short	0x005a
        /*001c*/ 	.short	0x0082
	.zero		2


//--------------------- .nv.info                  --------------------------
	.section	.nv.info,"",@"SHT_CUDA_INFO"
	.align	4


	//----- nvinfo : EIATTR_REGCOUNT
	.align		4
        /*0000*/ 	.byte	0x04, 0x2f
        /*0002*/ 	.short	(.L_15 - .L_14)
	.align		4
.L_14:
        /*0004*/ 	.word	index@(_ZN7cutlass13device_kernelINS_4gemm6kernel13GemmUniversalIN4cute5tupleIJiiiiEEENS1_10collective13CollectiveMmaINS1_34MainloopSm90TmaGmmaWarpSpecializedILi2ENS5_IJNS4_1CILi8EEENSA_ILi1EEESC_EEENS1_35KernelTmaWarpSpecializedCooperativeEEENS5_IJNSA_ILi128EEESG_NSA_ILi64EEEEEENS_6half_tENS5_IJlSC_lEEESJ_SK_NS4_8TiledMMAINS4_8MMA_AtomIJNS4_4SM904GMMA26MMA_64x128x16_F32F16F16_SSILNSO_5MajorE0ELSQ_0ELNSO_7ScaleInE1ELSR_1EEEEEENS4_6LayoutINS5_IJNSA_ILi2EEESC_SC_EEENS5_IJSC_NSA_ILi0EEESX_EEEEENS5_IJNS4_10UnderscoreES10_S10_EEEEENS4_13SM90_TMA_LOADENS4_14ComposedLayoutINS4_7SwizzleILi3ELi4ELi3EEENS4_18smem_ptr_flag_bitsILi16EEENSU_INS5_IJSB_SH_EEENS5_IJSH_SC_EEEEEEEvNS4_8identityENS4_23SM90_TMA_LOAD_MULTICASTES1C_vS1D_EENS_8epilogue10collective6detail29Sm90TmaWarpSpecializedAdapterINS1H_15DefaultEpilogueISJ_SK_SK_NS1G_6thread17LinearCombinationISJ_Li1EffLNS1L_9ScaleType4KindE0ELNS_15FloatRoundStyleE2ESJ_EENS1_15EpilogueDefaultEEEEEvvEEEEvNT_6ParamsE)
        /*0008*/ 	.word	0x000000a8


	//----- nvinfo : EIATTR_FRAME_SIZE
	.align		4
.L_15:
        /*000c*/ 	.byte	0x04, 0x11
        /*000e*/ 	.short	(.L_17 - .L_16)
	.align		4
.L_16:
        /*0010*/ 	.word	index@(_ZN7cutlass13device_kernelINS_4gemm6kernel13GemmUniversalIN4cute5tupleIJiiiiEEENS1_10collective13CollectiveMmaINS1_34MainloopSm90TmaGmmaWarpSpecializedILi2ENS5_IJNS4_1CILi8EEENSA_ILi1EEESC_EEENS1_35KernelTmaWarpSpecializedCooperativeEEENS5_IJNSA_ILi128EEESG_NSA_ILi64EEEEEENS_6half_tENS5_IJlSC_lEEESJ_SK_NS4_8TiledMMAINS4_8MMA_AtomIJNS4_4SM904GMMA26MMA_64x128x16_F32F16F16_SSILNSO_5MajorE0ELSQ_0ELNSO_7ScaleInE1ELSR_1EEEEEENS4_6LayoutINS5_IJNSA_ILi2EEESC_SC_EEENS5_IJSC_NSA_ILi0EEESX_EEEEENS5_IJNS4_10UnderscoreES10_S10_EEEEENS4_13SM90_TMA_LOADENS4_14ComposedLayoutINS4_7SwizzleILi3ELi4ELi3EEENS4_18smem_ptr_flag_bitsILi16EEENSU_INS5_IJSB_SH_EEENS5_IJSH_SC_EEEEEEEvNS4_8identityENS4_23SM90_TMA_LOAD_MULTICASTES1C_vS1D_EENS_8epilogue10collective6detail29Sm90TmaWarpSpecializedAdapterINS1H_15DefaultEpilogueISJ_SK_SK_NS1G_6thread17LinearCombinationISJ_Li1EffLNS1L_9ScaleType4KindE0ELNS_15FloatRoundStyleE2ESJ_EENS1_15EpilogueDefaultEEEEEvvEEEEvNT_6ParamsE)
        /*0014*/ 	.word	0x00000000


	//----- nvinfo : EIATTR_MIN_STACK_SIZE
	.align		4
.L_17:
        /*0018*/ 	.byte	0x04, 0x12
        /*001a*/ 	.short	(.L_19 - .L_18)
	.align		4
.L_18:
        /*001c*/ 	.word	index@(_ZN7cutlass13device_kernelINS_4gemm6kernel13GemmUniversalIN4cute5tupleIJiiiiEEENS1_10collective13CollectiveMmaINS1_34MainloopSm90TmaGmmaWarpSpecializedILi2ENS5_IJNS4_1CILi8EEENSA_ILi1EEESC_EEENS1_35KernelTmaWarpSpecializedCooperativeEEENS5_IJNSA_ILi128EEESG_NSA_ILi64EEEEEENS_6half_tENS5_IJlSC_lEEESJ_SK_NS4_8TiledMMAINS4_8MMA_AtomIJNS4_4SM904GMMA26MMA_64x128x16_F32F16F16_SSILNSO_5MajorE0ELSQ_0ELNSO_7ScaleInE1ELSR_1EEEEEENS4_6LayoutINS5_IJNSA_ILi2EEESC_SC_EEENS5_IJSC_NSA_ILi0EEESX_EEEEENS5_IJNS4_10UnderscoreES10_S10_EEEEENS4_13SM90_TMA_LOADENS4_14ComposedLayoutINS4_7SwizzleILi3ELi4ELi3EEENS4_18smem_ptr_flag_bitsILi16EEENSU_INS5_IJSB_SH_EEENS5_IJSH_SC_EEEEEEEvNS4_8identityENS4_23SM90_TMA_LOAD_MULTICASTES1C_vS1D_EENS_8epilogue10collective6detail29Sm90TmaWarpSpecializedAdapterINS1H_15DefaultEpilogueISJ_SK_SK_NS1G_6thread17LinearCombinationISJ_Li1EffLNS1L_9ScaleType4KindE0ELNS_15FloatRoundStyleE2ESJ_EENS1_15EpilogueDefaultEEEEEvvEEEEvNT_6ParamsE)
        /*0020*/ 	.word	0x00000000
.L_19:


//--------------------- .nv.compat                --------------------------
	.section	.nv.compat,"",@"SHT_CUDA_COMPAT_INFO"
	.align	4
        /*0000*/ 	.byte	0x02, 0x09, 0x01, 0x00, 0x02, 0x02, 0x04, 0x00, 0x02, 0x05, 0x05, 0x00, 0x03, 0x07, 0x01, 0x01
        /*0010*/ 	.byte	0x02, 0x03, 0x01, 0x00, 0x02, 0x06, 0x01, 0x00, 0x04, 0x0b, 0x08, 0x00, 0x00, 0x00, 0x00, 0x00
        /*0020*/ 	.byte	0x00, 0x00, 0x00, 0x00


//--------------------- .nv.info._ZN7cutlass13device_kernelINS_4gemm6kernel13GemmUniversalIN4cute5tupleIJiiiiEEENS1_10collective13CollectiveMmaINS1_34MainloopSm90TmaGmmaWarpSpecializedILi2ENS5_IJNS4_1CILi8EEENSA_ILi1EEESC_EEENS1_35KernelTmaWarpSpecializedCooperativeEEENS5_IJNSA_ILi128EEESG_NSA_ILi64EEEEEENS_6half_tENS5_IJlSC_lEEESJ_SK_NS4_8TiledMMAINS4_8MMA_AtomIJNS4_4SM904GMMA26MMA_64x128x16_F32F16F16_SSILNSO_5MajorE0ELSQ_0ELNSO_7ScaleInE1ELSR_1EEEEEENS4_6LayoutINS5_IJNSA_ILi2EEESC_SC_EEENS5_IJSC_NSA_ILi0EEESX_EEEEENS5_IJNS4_10UnderscoreES10_S10_EEEEENS4_13SM90_TMA_LOADENS4_14ComposedLayoutINS4_7SwizzleILi3ELi4ELi3EEENS4_18smem_ptr_flag_bitsILi16EEENSU_INS5_IJSB_SH_EEENS5_IJSH_SC_EEEEEEEvNS4_8identityENS4_23SM90_TMA_LOAD_MULTICASTES1C_vS1D_EENS_8epilogue10collective6detail29Sm90TmaWarpSpecializedAdapterINS1H_15DefaultEpilogueISJ_SK_SK_NS1G_6thread17LinearCombinationISJ_Li1EffLNS1L_9ScaleType4KindE0ELNS_15FloatRoundStyleE2ESJ_EENS1_15EpilogueDefaultEEEEEvvEEEEvNT_6ParamsE --------------------------
	.section	.nv.info._ZN7cutlass13device_kernelINS_4gemm6kernel13GemmUniversalIN4cute5tupleIJiiiiEEENS1_10collective13CollectiveMmaINS1_34MainloopSm90TmaGmmaWarpSpecializedILi2ENS5_IJNS4_1CILi8EEENSA_ILi1EEESC_EEENS1_35KernelTmaWarpSpecializedCooperativeEEENS5_IJNSA_ILi128EEESG_NSA_ILi64EEEEEENS_6half_tENS5_IJlSC_lEEESJ_SK_NS4_8TiledMMAINS4_8MMA_AtomIJNS4_4SM904GMMA26MMA_64x128x16_F32F16F16_SSILNSO_5MajorE0ELSQ_0ELNSO_7ScaleInE1ELSR_1EEEEEENS4_6LayoutINS5_IJNSA_ILi2EEESC_SC_EEENS5_IJSC_NSA_ILi0EEESX_EEEEENS5_IJNS4_10UnderscoreES10_S10_EEEEENS4_13SM90_TMA_LOADENS4_14ComposedLayoutINS4_7SwizzleILi3ELi4ELi3EEENS4_18smem_ptr_flag_bitsILi16EEENSU_INS5_IJSB_SH_EEENS5_IJSH_SC_EEEEEEEvNS4_8identityENS4_23SM90_TMA_LOAD_MULTICASTES1C_vS1D_EENS_8epilogue10collective6detail29Sm90TmaWarpSpecializedAdapterINS1H_15DefaultEpilogueISJ_SK_SK_NS1G_6thread17LinearCombinationISJ_Li1EffLNS1L_9ScaleType4KindE0ELNS_15FloatRoundStyleE2ESJ_EENS1_15EpilogueDefaultEEEEEvvEEEEvNT_6ParamsE,"",@"SHT_CUDA_INFO"
	.sectionflags	@""
	.align	4


	//----- nvinfo : EIATTR_CUDA_API_VERSION
	.align		4
        /*0000*/ 	.byte	0x04, 0x37
        /*0002*/ 	.short	(.L_21 - .L_20)
.L_20:
        /*0004*/ 	.word	0x00000082


	//----- nvinfo : EIATTR_KPARAM_INFO
	.align		4
.L_21:
        /*0008*/ 	.byte	0x04, 0x17
        /*000a*/ 	.short	(.L_23 - .L_22)
.L_22:
        /*000c*/ 	.word	0x00000000
        /*0010*/ 	.short	0x0000
        /*0012*/ 	.short	0x0070
        /*0014*/ 	.byte	0x00, 0xf0, 0x01, 0x10


	//----- nvinfo : EIATTR_SPARSE_MMA_MASK
	.align		4
.L_23:
        /*0018*/ 	.byte	0x03, 0x50
        /*001a*/ 	.short	0x0000


	//----- nvinfo : EIATTR_MAXREG_COUNT
	.align		4
        /*001c*/ 	.byte	0x03, 0x1b
        /*001e*/ 	.short	0x00a8


	//----- nvinfo : EIATTR_NUM_BARRIERS
	.align		4
        /*0020*/ 	.byte	0x02, 0x4c
        /*0022*/ 	.byte	0x01
	.zero		1


	//----- nvinfo : EIATTR_EXTERNS
	.align		4
        /*0024*/ 	.byte	0x04, 0x0f
        /*0026*/ 	.short	(.L_25 - .L_24)


	//   ....[0]....
	.align		4
.L_24:
        /*0028*/ 	.word	index@(__assertfail)


	//----- nvinfo : EIATTR_MERCURY_ISA_VERSION
	.align		4
.L_25:
        /*002c*/ 	.byte	0x03, 0x5f
        /*002e*/ 	.short	0x0101


	//----- nvinfo : EIATTR_INT_WARP_WIDE_INSTR_OFFSETS
	.align		4
        /*0030*/ 	.byte	0x04, 0x31
        /*0032*/ 	.short	(.L_27 - .L_26)


	//   ....[0]....
.L_26:
        /*0034*/ 	.word	0x00000490


	//   ....[1]....
        /*0038*/ 	.word	0x000004b0


	//   ....[2]....
        /*003c*/ 	.word	0x00000660


	//   ....[3]....
        /*0040*/ 	.word	0x00001ec0


	//----- nvinfo : EIATTR_COOP_GROUP_MASK_REGIDS
	.align		4
.L_27:
        /*0044*/ 	.byte	0x04, 0x29
        /*0046*/ 	.short	(.L_29 - .L_28)


	//   ....[0]....
.L_28:
        /*0048*/ 	.word	0xffffffff


	//   ....[1]....
        /*004c*/ 	.word	0xffffffff


	//   ....[2]....
        /*0050*/ 	.word	0xffffffff


	//   ....[3]....
        /*0054*/ 	.word	0xffffffff


	//   ....[4]....
        /*0058*/ 	.word	0xffffffff


	//   ....[5]....
        /*005c*/ 	.word	0xffffffff


	//----- nvinfo : EIATTR_COOP_GROUP_INSTR_OFFSETS
	.align		4
.L_29:
        /*0060*/ 	.byte	0x04, 0x28
        /*0062*/ 	.short	(.L_31 - .L_30)


	//   ....[0]....
.L_30:
        /*0064*/ 	.word	0x00000060


	//   ....[1]....
        /*0068*/ 	.word	0x00000070


	//   ....[2]....
        /*006c*/ 	.word	0x00000130


	//   ....[3]....
        /*0070*/ 	.word	0x000002c0


	//   ....[4]....
        /*0074*/ 	.word	0x000007c0


	//   ....[5]....
        /*0078*/ 	.word	0x00001440


	//----- nvinfo : EIATTR_REG_RECONFIG
	.align		4
.L_31:
        /*007c*/ 	.byte	0x01, 0x54
	.zero		2


	//----- nvinfo : EIATTR_SYSCALL_OFFSETS
	.align		4
        /*0080*/ 	.byte	0x04, 0x46
        /*0082*/ 	.short	(.L_33 - .L_32)


	//   ....[0]....
.L_32:
        /*0084*/ 	.word	0x00001630


	//----- nvinfo : EIATTR_MBARRIER_INSTR_OFFSETS
	.align		4
.L_33:
        /*0088*/ 	.byte	0x04, 0x39
        /*008a*/ 	.short	(.L_35 - .L_34)


	//   ....[0]....
.L_34:
        /*008c*/ 	.word	0x00000260
        /*0090*/ 	.word	0x000000ff
        /*0094*/ 	.word	0x00000000
        /*0098*/ 	.short	0x0100
        /*009a*/ 	.byte	0x08
	.zero		1


	//   ....[1]....
        /*009c*/ 	.word	0x00000270
        /*00a0*/ 	.word	0x000000ff
        /*00a4*/ 	.word	0x00000010
        /*00a8*/ 	.short	0x0100
        /*00aa*/ 	.byte	0x08
	.zero		1


	//   ....[2]....
        /*00ac*/ 	.word	0x00000280
        /*00b0*/ 	.word	0x000000ff
        /*00b4*/ 	.word	0x00000008
        /*00b8*/ 	.short	0x0100
        /*00ba*/ 	.byte	0x08
	.zero		1


	//   ....[3]....
        /*00bc*/ 	.word	0x00000290
        /*00c0*/ 	.word	0x000000ff
        /*00c4*/ 	.word	0x00000018
        /*00c8*/ 	.short	0x0100
        /*00ca*/ 	.byte	0x08
	.zero		1


	//   ....[4]....
        /*00cc*/ 	.word	0x000006f0
        /*00d0*/ 	.word	0x000000ff
        /*00d4*/ 	.word	0x00000030
        /*00d8*/ 	.short	0x0100
        /*00da*/ 	.byte	0x06
	.zero		1


	//   ....[5]....
        /*00dc*/ 	.word	0x00000770
        /*00e0*/ 	.word	0x000000ff
        /*00e4*/ 	.word	0x00000038
        /*00e8*/ 	.short	0x0100
        /*00ea*/ 	.byte	0x06
	.zero		1


	//   ....[6]....
        /*00ec*/ 	.word	0x000016f0
        /*00f0*/ 	.word	0x00000003
        /*00f4*/ 	.word	0x00000000
        /*00f8*/ 	.short	0x010a
        /*00fa*/ 	.byte	0x3f
	.zero		1


	//   ....[7]....
        /*00fc*/ 	.word	0x00001750
        /*0100*/ 	.word	0x00000003
        /*0104*/ 	.word	0x00000000
        /*0108*/ 	.short	0x010a
        /*010a*/ 	.byte	0x3f
	.zero		1


	//   ....[8]....
        /*010c*/ 	.word	0x00001ad0
        /*0110*/ 	.word	0x00000005
        /*0114*/ 	.word	0x00000000
        /*0118*/ 	.short	0x010a
        /*011a*/ 	.byte	0x3f
	.zero		1


	//   ....[9]....
        /*011c*/ 	.word	0x00001b10
        /*0120*/ 	.word	0x00000005
        /*0124*/ 	.word	0x00000000
        /*0128*/ 	.short	0x010a
        /*012a*/ 	.byte	0x3f
	.zero		1


	//   ....[10]....
        /*012c*/ 	.word	0x00001d70
        /*0130*/ 	.word	0x00000004
        /*0134*/ 	.word	0x00000000
        /*0138*/ 	.short	0x0101
        /*013a*/ 	.byte	0x3f
	.zero		1


	//   ....[11]....
        /*013c*/ 	.word	0x00001f30
        /*0140*/ 	.word	0x00000000
        /*0144*/ 	.word	0x00000000
        /*0148*/ 	.short	0x0101
        /*014a*/ 	.byte	0x3f
	.zero		1


	//   ....[12]....
        /*014c*/ 	.word	0x00007050
        /*0150*/ 	.word	0x00000017
        /*0154*/ 	.word	0x00000010
        /*0158*/ 	.short	0x010a
        /*015a*/ 	.byte	0x3f
	.zero		1


	//   ....[13]....
        /*015c*/ 	.word	0x00007410
        /*0160*/ 	.word	0x00000005
        /*0164*/ 	.word	0x00000038
        /*0168*/ 	.short	0x0101
        /*016a*/ 	.byte	0x3f
	.zero		1


	//   ....[14]....
        /*016c*/ 	.word	0x00007b30
        /*0170*/ 	.word	0x00000007
        /*0174*/ 	.word	0x00000000
        /*0178*/ 	.short	0x010a
        /*017a*/ 	.byte	0x3f
	.zero		1


	//   ....[15]....
        /*017c*/ 	.word	0x00007bb0
        /*0180*/ 	.word	0x00000005
        /*0184*/ 	.word	0x00000000
        /*0188*/ 	.short	0x010a
        /*018a*/ 	.byte	0x3f
	.zero		1


	//   ....[16]....
        /*018c*/ 	.word	0x00007c10
        /*0190*/ 	.word	0x00000003
        /*0194*/ 	.word	0x00000000
        /*0198*/ 	.short	0x010a
        /*019a*/ 	.byte	0x3f
	.zero		1


	//   ....[17]....
        /*019c*/ 	.word	0x00007c60
        /*01a0*/ 	.word	0x00000005
        /*01a4*/ 	.word	0x00000000
        /*01a8*/ 	.short	0x010a
        /*01aa*/ 	.byte	0x3f
	.zero		1


	//   ....[18]....
        /*01ac*/ 	.word	0x00007d30
        /*01b0*/ 	.word	0x00000017
        /*01b4*/ 	.word	0x00000010
        /*01b8*/ 	.short	0x010a
        /*01ba*/ 	.byte	0x3f
	.zero		1


	//   ....[19]....
        /*01bc*/ 	.word	0x00007e00
        /*01c0*/ 	.word	0x00000007
        /*01c4*/ 	.word	0x00000000
        /*01c8*/ 	.short	0x010a
        /*01ca*/ 	.byte	0x3f
	.zero		1


	//----- nvinfo : EIATTR_NUM_MBARRIERS
	.align		4
.L_35:
        /*01cc*/ 	.byte	0x03, 0x38
        /*01ce*/ 	.short	0x0006


	//----- nvinfo : EIATTR_EXIT_INSTR_OFFSETS
	.align		4
        /*01d0*/ 	.byte	0x04, 0x1c
        /*01d2*/ 	.short	(.L_37 - .L_36)


	//   ....[0]....
.L_36:
        /*01d4*/ 	.word	0x00000990


	//   ....[1]....
        /*01d8*/ 	.word	0x000011a0


	//   ....[2]....
        /*01dc*/ 	.word	0x000067d0


	//   ....[3]....
        /*01e0*/ 	.word	0x00006d30


	//   ....[4]....
        /*01e4*/ 	.word	0x00007c00


	//----- nvinfo : EIATTR_MAX_THREADS
	.align		4
.L_37:
        /*01e8*/ 	.byte	0x04, 0x05
        /*01ea*/ 	.short	(.L_39 - .L_38)
.L_38:
        /*01ec*/ 	.word	0x00000180
        /*01f0*/ 	.word	0x00000001
        /*01f4*/ 	.word	0x00000001


	//----- nvinfo : EIATTR_CRS_STACK_SIZE
	.align		4
.L_39:
        /*01f8*/ 	.byte	0x04, 0x1e
        /*01fa*/ 	.short	(.L_41 - .L_40)
.L_40:
        /*01fc*/ 	.word	0x00000000


	//----- nvinfo : EIATTR_CBANK_PARAM_SIZE
	.align		4
.L_41:
        /*0200*/ 	.byte	0x03, 0x19
        /*0202*/ 	.short	0x0470


	//----- nvinfo : EIATTR_PARAM_CBANK
	.align		4
        /*0204*/ 	.byte	0x04, 0x0a
        /*0206*/ 	.short	(.L_43 - .L_42)
	.align		4
.L_42:
        /*0208*/ 	.word	index@(.nv.constant0._ZN7cutlass13device_kernelINS_4gemm6kernel13GemmUniversalIN4cute5tupleIJiiiiEEENS1_10collective13CollectiveMmaINS1_34MainloopSm90TmaGmmaWarpSpecializedILi2ENS5_IJNS4_1CILi8EEENSA_ILi1EEESC_EEENS1_35KernelTmaWarpSpecializedCooperativeEEENS5_IJNSA_ILi128EEESG_NSA_ILi64EEEEEENS_6half_tENS5_IJlSC_lEEESJ_SK_NS4_8TiledMMAINS4_8MMA_AtomIJNS4_4SM904GMMA26MMA_64x128x16_F32F16F16_SSILNSO_5MajorE0ELSQ_0ELNSO_7ScaleInE1ELSR_1EEEEEENS4_6LayoutINS5_IJNSA_ILi2EEESC_SC_EEENS5_IJSC_NSA_ILi0EEESX_EEEEENS5_IJNS4_10UnderscoreES10_S10_EEEEENS4_13SM90_TMA_LOADENS4_14ComposedLayoutINS4_7SwizzleILi3ELi4ELi3EEENS4_18smem_ptr_flag_bitsILi16EEENSU_INS5_IJSB_SH_EEENS5_IJSH_SC_EEEEEEEvNS4_8identityENS4_23SM90_TMA_LOAD_MULTICASTES1C_vS1D_EENS_8epilogue10collective6detail29Sm90TmaWarpSpecializedAdapterINS1H_15DefaultEpilogueISJ_SK_SK_NS1G_6thread17LinearCombinationISJ_Li1EffLNS1L_9ScaleType4KindE0ELNS_15FloatRoundStyleE2ESJ_EENS1_15EpilogueDefaultEEEEEvvEEEEvNT_6ParamsE)
        /*020c*/ 	.short	0x0210
        /*020e*/ 	.short	0x0470


	//----- nvinfo : EIATTR_SW_WAR
	.align		4
.L_43:
        /*0210*/ 	.byte	0x04, 0x36
        /*0212*/ 	.short	(.L_45 - .L_44)
.L_44:
        /*0214*/ 	.word	0x00000008
.L_45:


//--------------------- .nv.callgraph             --------------------------
	.section	.nv.callgraph,"",@"SHT_CUDA_CALLGRAPH"
	.align	4
	.sectionentsize	8
	.align		4
        /*0000*/ 	.word	0x00000000
	.align		4
        /*0004*/ 	.word	0xffffffff
	.align		4
        /*0008*/ 	.word	index@(_ZN7cutlass13device_kernelINS_4gemm6kernel13GemmUniversalIN4cute5tupleIJiiiiEEENS1_10collective13CollectiveMmaINS1_34MainloopSm90TmaGmmaWarpSpecializedILi2ENS5_IJNS4_1CILi8EEENSA_ILi1EEESC_EEENS1_35KernelTmaWarpSpecializedCooperativeEEENS5_IJNSA_ILi128EEESG_NSA_ILi64EEEEEENS_6half_tENS5_IJlSC_lEEESJ_SK_NS4_8TiledMMAINS4_8MMA_AtomIJNS4_4SM904GMMA26MMA_64x128x16_F32F16F16_SSILNSO_5MajorE0ELSQ_0ELNSO_7ScaleInE1ELSR_1EEEEEENS4_6LayoutINS5_IJNSA_ILi2EEESC_SC_EEENS5_IJSC_NSA_ILi0EEESX_EEEEENS5_IJNS4_10UnderscoreES10_S10_EEEEENS4_13SM90_TMA_LOADENS4_14ComposedLayoutINS4_7SwizzleILi3ELi4ELi3EEENS4_18smem_ptr_flag_bitsILi16EEENSU_INS5_IJSB_SH_EEENS5_IJSH_SC_EEEEEEEvNS4_8identityENS4_23SM90_TMA_LOAD_MULTICASTES1C_vS1D_EENS_8epilogue10collective6detail29Sm90TmaWarpSpecializedAdapterINS1H_15DefaultEpilogueISJ_SK_SK_NS1G_6thread17LinearCombinationISJ_Li1EffLNS1L_9ScaleType4KindE0ELNS_15FloatRoundStyleE2ESJ_EENS1_15EpilogueDefaultEEEEEvvEEEEvNT_6ParamsE)
	.align		4
        /*000c*/ 	.word	index@(__assertfail)
	.align		4
        /*0010*/ 	.word	0x00000000
	.align		4
        /*0014*/ 	.word	0xfffffffe
	.align		4
        /*0018*/ 	.word	0x00000000
	.align		4
        /*001c*/ 	.word	0xfffffffd
	.align		4
        /*0020*/ 	.word	0x00000000
	.align		4
        /*0024*/ 	.word	0xfffffffc


//--------------------- .nv.constant4             --------------------------
	.section	.nv.constant4,"a",@progbits
	.align	8
	.align		8
.nv.constant4:
        /*0000*/ 	.dword	__assertfail
	.align		8
        /*0008*/ 	.dword	__unnamed_1
	.align		8
        /*0010*/ 	.dword	_ZN40_INTERNAL_9d56f7b6_4_k_cu_88e9ee4e_176474cuda3std3__45__cpo5beginE
	.align		8
        /*0018*/ 	.dword	_ZN40_INTERNAL_9d56f7b6_4_k_cu_88e9ee4e_176474cuda3std3__45__cpo3endE
	.align		8
        /*0020*/ 	.dword	_ZN40_INTERNAL_9d56f7b6_4_k_cu_88e9ee4e_176474cuda3std3__45__cpo6cbeginE
	.align		8
        /*0028*/ 	.dword	_ZN40_INTERNAL_9d56f7b6_4_k_cu_88e9ee4e_176474cuda3std3__45__cpo4cendE
	.align		8
        /*0030*/ 	.dword	_ZN40_INTERNAL_9d56f7b6_4_k_cu_88e9ee4e_176474cuda3std3__442_GLOBAL__N__9d56f7b6_4_k_cu_88e9ee4e_176476ignoreE
	.align		8
        /*0038*/ 	.dword	_ZN40_INTERNAL_9d56f7b6_4_k_cu_88e9ee4e_176474cuda3std3__419piecewise_constructE
	.align		8
        /*0040*/ 	.dword	_ZN40_INTERNAL_9d56f7b6_4_k_cu_88e9ee4e_176474cuda3std3__48in_placeE
	.align		8
        /*0048*/ 	.dword	_ZN40_INTERNAL_9d56f7b6_4_k_cu_88e9ee4e_176474cuda3std6ranges3__45__cpo4swapE
	.align		8
        /*0050*/ 	.dword	_ZN40_INTERNAL_9d56f7b6_4_k_cu_88e9ee4e_176474cuda3std6ranges3__45__cpo9iter_moveE
	.align		8
        /*0058*/ 	.dword	_ZN40_INTERNAL_9d56f7b6_4_k_cu_88e9ee4e_176474cute7productE
	.align		8
        /*0060*/ 	.dword	_ZN40_INTERNAL_9d56f7b6_4_k_cu_88e9ee4e_176474cute1_E
	.align		8
        /*0068*/ 	.dword	$str$22
	.align		8
        /*0070*/ 	.dword	$str$23


//--------------------- .text._ZN7cutlass13device_kernelINS_4gemm6kernel13GemmUniversalIN4cute5tupleIJiiiiEEENS1_10collective13CollectiveMmaINS1_34MainloopSm90TmaGmmaWarpSpecializedILi2ENS5_IJNS4_1CILi8EEENSA_ILi1EEESC_EEENS1_35KernelTmaWarpSpecializedCooperativeEEENS5_IJNSA_ILi128EEESG_NSA_ILi64EEEEEENS_6half_tENS5_IJlSC_lEEESJ_SK_NS4_8TiledMMAINS4_8MMA_AtomIJNS4_4SM904GMMA26MMA_64x128x16_F32F16F16_SSILNSO_5MajorE0ELSQ_0ELNSO_7ScaleInE1ELSR_1EEEEEENS4_6LayoutINS5_IJNSA_ILi2EEESC_SC_EEENS5_IJSC_NSA_ILi0EEESX_EEEEENS5_IJNS4_10UnderscoreES10_S10_EEEEENS4_13SM90_TMA_LOADENS4_14ComposedLayoutINS4_7SwizzleILi3ELi4ELi3EEENS4_18smem_ptr_flag_bitsILi16EEENSU_INS5_IJSB_SH_EEENS5_IJSH_SC_EEEEEEEvNS4_8identityENS4_23SM90_TMA_LOAD_MULTICASTES1C_vS1D_EENS_8epilogue10collective6detail29Sm90TmaWarpSpecializedAdapterINS1H_15DefaultEpilogueISJ_SK_SK_NS1G_6thread17LinearCombinationISJ_Li1EffLNS1L_9ScaleType4KindE0ELNS_15FloatRoundStyleE2ESJ_EENS1_15EpilogueDefaultEEEEEvvEEEEvNT_6ParamsE --------------------------
	.section	.text._ZN7cutlass13device_kernelINS_4gemm6kernel13GemmUniversalIN4cute5tupleIJiiiiEEENS1_10collective13CollectiveMmaINS1_34MainloopSm90TmaGmmaWarpSpecializedILi2ENS5_IJNS4_1CILi8EEENSA_ILi1EEESC_EEENS1_35KernelTmaWarpSpecializedCooperativeEEENS5_IJNSA_ILi128EEESG_NSA_ILi64EEEEEENS_6half_tENS5_IJlSC_lEEESJ_SK_NS4_8TiledMMAINS4_8MMA_AtomIJNS4_4SM904GMMA26MMA_64x128x16_F32F16F16_SSILNSO_5MajorE0ELSQ_0ELNSO_7ScaleInE1ELSR_1EEEEEENS4_6LayoutINS5_IJNSA_ILi2EEESC_SC_EEENS5_IJSC_NSA_ILi0EEESX_EEEEENS5_IJNS4_10UnderscoreES10_S10_EEEEENS4_13SM90_TMA_LOADENS4_14ComposedLayoutINS4_7SwizzleILi3ELi4ELi3EEENS4_18smem_ptr_flag_bitsILi16EEENSU_INS5_IJSB_SH_EEENS5_IJSH_SC_EEEEEEEvNS4_8identityENS4_23SM90_TMA_LOAD_MULTICASTES1C_vS1D_EENS_8epilogue10collective6detail29Sm90TmaWarpSpecializedAdapterINS1H_15DefaultEpilogueISJ_SK_SK_NS1G_6thread17LinearCombinationISJ_Li1EffLNS1L_9ScaleType4KindE0ELNS_15FloatRoundStyleE2ESJ_EENS1_15EpilogueDefaultEEEEEvvEEEEvNT_6ParamsE,"ax",@progbits
	.align	128
.text._ZN7cutlass13device_kernelINS_4gemm6kernel13GemmUniversalIN4cute5tupleIJiiiiEEENS1_10collective13CollectiveMmaINS1_34MainloopSm90TmaGmmaWarpSpecializedILi2ENS5_IJNS4_1CILi8EEENSA_ILi1EEESC_EEENS1_35KernelTmaWarpSpecializedCooperativeEEENS5_IJNSA_ILi128EEESG_NSA_ILi64EEEEEENS_6half_tENS5_IJlSC_lEEESJ_SK_NS4_8TiledMMAINS4_8MMA_AtomIJNS4_4SM904GMMA26MMA_64x128x16_F32F16F16_SSILNSO_5MajorE0ELSQ_0ELNSO_7ScaleInE1ELSR_1EEEEEENS4_6LayoutINS5_IJNSA_ILi2EEESC_SC_EEENS5_IJSC_NSA_ILi0EEESX_EEEEENS5_IJNS4_10UnderscoreES10_S10_EEEEENS4_13SM90_TMA_LOADENS4_14ComposedLayoutINS4_7SwizzleILi3ELi4ELi3EEENS4_18smem_ptr_flag_bitsILi16EEENSU_INS5_IJSB_SH_EEENS5_IJSH_SC_EEEEEEEvNS4_8identityENS4_23SM90_TMA_LOAD_MULTICASTES1C_vS1D_EENS_8epilogue10collective6detail29Sm90TmaWarpSpecializedAdapterINS1H_15DefaultEpilogueISJ_SK_SK_NS1G_6thread17LinearCombinationISJ_Li1EffLNS1L_9ScaleType4KindE0ELNS_15FloatRoundStyleE2ESJ_EENS1_15EpilogueDefaultEEEEEvvEEEEvNT_6ParamsE:
        .type           _ZN7cutlass13device_kernelINS_4gemm6kernel13GemmUniversalIN4cute5tupleIJiiiiEEENS1_10collective13CollectiveMmaINS1_34MainloopSm90TmaGmmaWarpSpecializedILi2ENS5_IJNS4_1CILi8EEENSA_ILi1EEESC_EEENS1_35KernelTmaWarpSpecializedCooperativeEEENS5_IJNSA_ILi128EEESG_NSA_ILi64EEEEEENS_6half_tENS5_IJlSC_lEEESJ_SK_NS4_8TiledMMAINS4_8MMA_AtomIJNS4_4SM904GMMA26MMA_64x128x16_F32F16F16_SSILNSO_5MajorE0ELSQ_0ELNSO_7ScaleInE1ELSR_1EEEEEENS4_6LayoutINS5_IJNSA_ILi2EEESC_SC_EEENS5_IJSC_NSA_ILi0EEESX_EEEEENS5_IJNS4_10UnderscoreES10_S10_EEEEENS4_13SM90_TMA_LOADENS4_14ComposedLayoutINS4_7SwizzleILi3ELi4ELi3EEENS4_18smem_ptr_flag_bitsILi16EEENSU_INS5_IJSB_SH_EEENS5_IJSH_SC_EEEEEEEvNS4_8identityENS4_23SM90_TMA_LOAD_MULTICASTES1C_vS1D_EENS_8epilogue10collective6detail29Sm90TmaWarpSpecializedAdapterINS1H_15DefaultEpilogueISJ_SK_SK_NS1G_6thread17LinearCombinationISJ_Li1EffLNS1L_9ScaleType4KindE0ELNS_15FloatRoundStyleE2ESJ_EENS1_15EpilogueDefaultEEEEEvvEEEEvNT_6ParamsE,@function
        .size           _ZN7cutlass13device_kernelINS_4gemm6kernel13GemmUniversalIN4cute5tupleIJiiiiEEENS1_10collective13CollectiveMmaINS1_34MainloopSm90TmaGmmaWarpSpecializedILi2ENS5_IJNS4_1CILi8EEENSA_ILi1EEESC_EEENS1_35KernelTmaWarpSpecializedCooperativeEEENS5_IJNSA_ILi128EEESG_NSA_ILi64EEEEEENS_6half_tENS5_IJlSC_lEEESJ_SK_NS4_8TiledMMAINS4_8MMA_AtomIJNS4_4SM904GMMA26MMA_64x128x16_F32F16F16_SSILNSO_5MajorE0ELSQ_0ELNSO_7ScaleInE1ELSR_1EEEEEENS4_6LayoutINS5_IJNSA_ILi2EEESC_SC_EEENS5_IJSC_NSA_ILi0EEESX_EEEEENS5_IJNS4_10UnderscoreES10_S10_EEEEENS4_13SM90_TMA_LOADENS4_14ComposedLayoutINS4_7SwizzleILi3ELi4ELi3EEENS4_18smem_ptr_flag_bitsILi16EEENSU_INS5_IJSB_SH_EEENS5_IJSH_SC_EEEEEEEvNS4_8identityENS4_23SM90_TMA_LOAD_MULTICASTES1C_vS1D_EENS_8epilogue10collective6detail29Sm90TmaWarpSpecializedAdapterINS1H_15DefaultEpilogueISJ_SK_SK_NS1G_6thread17LinearCombinationISJ_Li1EffLNS1L_9ScaleType4KindE0ELNS_15FloatRoundStyleE2ESJ_EENS1_15EpilogueDefaultEEEEEvvEEEEvNT_6ParamsE,(.L_x_193 - _ZN7cutlass13device_kernelINS_4gemm6kernel13GemmUniversalIN4cute5tupleIJiiiiEEENS1_10collective13CollectiveMmaINS1_34MainloopSm90TmaGmmaWarpSpecializedILi2ENS5_IJNS4_1CILi8EEENSA_ILi1EEESC_EEENS1_35KernelTmaWarpSpecializedCooperativeEEENS5_IJNSA_ILi128EEESG_NSA_ILi64EEEEEENS_6half_tENS5_IJlSC_lEEESJ_SK_NS4_8TiledMMAINS4_8MMA_AtomIJNS4_4SM904GMMA26MMA_64x128x16_F32F16F16_SSILNSO_5MajorE0ELSQ_0ELNSO_7ScaleInE1ELSR_1EEEEEENS4_6LayoutINS5_IJNSA_ILi2EEESC_SC_EEENS5_IJSC_NSA_ILi0EEESX_EEEEENS5_IJNS4_10UnderscoreES10_S10_EEEEENS4_13SM90_TMA_LOADENS4_14ComposedLayoutINS4_7SwizzleILi3ELi4ELi3EEENS4_18smem_ptr_flag_bitsILi16EEENSU_INS5_IJSB_SH_EEENS5_IJSH_SC_EEEEEEEvNS4_8identityENS4_23SM90_TMA_LOAD_MULTICASTES1C_vS1D_EENS_8epilogue10collective6detail29Sm90TmaWarpSpecializedAdapterINS1H_15DefaultEpilogueISJ_SK_SK_NS1G_6thread17LinearCombinationISJ_Li1EffLNS1L_9ScaleType4KindE0ELNS_15FloatRoundStyleE2ESJ_EENS1_15EpilogueDefaultEEEEEvvEEEEvNT_6ParamsE)
        .other          _ZN7cutlass13device_kernelINS_4gemm6kernel13GemmUniversalIN4cute5tupleIJiiiiEEENS1_10collective13CollectiveMmaINS1_34MainloopSm90TmaGmmaWarpSpecializedILi2ENS5_IJNS4_1CILi8EEENSA_ILi1EEESC_EEENS1_35KernelTmaWarpSpecializedCooperativeEEENS5_IJNSA_ILi128EEESG_NSA_ILi64EEEEEENS_6half_tENS5_IJlSC_lEEESJ_SK_NS4_8TiledMMAINS4_8MMA_AtomIJNS4_4SM904GMMA26MMA_64x128x16_F32F16F16_SSILNSO_5MajorE0ELSQ_0ELNSO_7ScaleInE1ELSR_1EEEEEENS4_6LayoutINS5_IJNSA_ILi2EEESC_SC_EEENS5_IJSC_NSA_ILi0EEESX_EEEEENS5_IJNS4_10UnderscoreES10_S10_EEEEENS4_13SM90_TMA_LOADENS4_14ComposedLayoutINS4_7SwizzleILi3ELi4ELi3EEENS4_18smem_ptr_flag_bitsILi16EEENSU_INS5_IJSB_SH_EEENS5_IJSH_SC_EEEEEEEvNS4_8identityENS4_23SM90_TMA_LOAD_MULTICASTES1C_vS1D_EENS_8epilogue10collective6detail29Sm90TmaWarpSpecializedAdapterINS1H_15DefaultEpilogueISJ_SK_SK_NS1G_6thread17LinearCombinationISJ_Li1EffLNS1L_9ScaleType4KindE0ELNS_15FloatRoundStyleE2ESJ_EENS1_15EpilogueDefaultEEEEEvvEEEEvNT_6ParamsE,@"STO_CUDA_ENTRY STV_DEFAULT"
_ZN7cutlass13device_kernelINS_4gemm6kernel13GemmUniversalIN4cute5tupleIJiiiiEEENS1_10collective13CollectiveMmaINS1_34MainloopSm90TmaGmmaWarpSpecializedILi2ENS5_IJNS4_1CILi8EEENSA_ILi1EEESC_EEENS1_35KernelTmaWarpSpecializedCooperativeEEENS5_IJNSA_ILi128EEESG_NSA_ILi64EEEEEENS_6half_tENS5_IJlSC_lEEESJ_SK_NS4_8TiledMMAINS4_8MMA_AtomIJNS4_4SM904GMMA26MMA_64x128x16_F32F16F16_SSILNSO_5MajorE0ELSQ_0ELNSO_7ScaleInE1ELSR_1EEEEEENS4_6LayoutINS5_IJNSA_ILi2EEESC_SC_EEENS5_IJSC_NSA_ILi0EEESX_EEEEENS5_IJNS4_10UnderscoreES10_S10_EEEEENS4_13SM90_TMA_LOADENS4_14ComposedLayoutINS4_7SwizzleILi3ELi4ELi3EEENS4_18smem_ptr_flag_bitsILi16EEENSU_INS5_IJSB_SH_EEENS5_IJSH_SC_EEEEEEEvNS4_8identityENS4_23SM90_TMA_LOAD_MULTICASTES1C_vS1D_EENS_8epilogue10collective6detail29Sm90TmaWarpSpecializedAdapterINS1H_15DefaultEpilogueISJ_SK_SK_NS1G_6thread17LinearCombinationISJ_Li1EffLNS1L_9ScaleType4KindE0ELNS_15FloatRoundStyleE2ESJ_EENS1_15EpilogueDefaultEEEEEvvEEEEvNT_6ParamsE:
[----:B------:R-:W0:Y:S01]  /*0000*/  LDC R1, c[0x0][0x28] ;  /* 0x00000a00ff017b82 */ /* 0x000e220000000800 */
[----:B------:R-:W1:Y:S01]  /*0010*/  S2R R95, SR_TID.X ;  /* 0x00000000005f7919 */ /* 0x000e620000002100 */
[----:B------:R-:W-:Y:S01]  /*0020*/  ELECT P0, URZ, PT ;  /* 0x00000000003f782f */ /* 0x000fe20003800000 */
[----:B------:R-:W-:Y:S01]  /*0030*/  BSSY B0, `(.L_x_0) ;  /* 0x000000f000007945 */ /* 0x000fe20003800000 */
[--C-:B-1----:R-:W-:Y:S02]  /*0040*/  SHF.R.U32.HI R0, RZ, 0x5, R95.reuse ;  /* 0x00000005ff007819 */ /* 0x102fe4000001165f */
[----:B------:R-:W-:-:S03]  /*0050*/  SHF.R.U32.HI R6, RZ, 0x7, R95 ;  /* 0x00000007ff067819 */ /* 0x000fc6000001165f */
[----:B------:R-:W1:Y:S04]  /*0060*/  SHFL.IDX PT, R3, R0, RZ, 0x1f ;  /* 0x00001fff00037589 */ /* 0x000e6800000e0000 */
[----:B------:R2:W3:Y:S01]  /*0070*/  SHFL.IDX PT, R2, R6, RZ, 0x1f ;  /* 0x00001fff06027589 */ /* 0x0004e200000e0000 */
[----:B-1----:R-:W-:-:S13]  /*0080*/  ISETP.NE.OR P0, PT, R3, RZ, !P0 ;  /* 0x000000ff0300720c */ /* 0x002fda0004705670 */
[----:B0-23--:R-:W-:Y:S05]  /*0090*/  @P0 BRA `(.L_x_1) ;  /* 0x0000000000200947 */ /* 0x00dfea0003800000 */
[----:B------:R-:W-:Y:S02]  /*00a0*/  ULDC.64 UR4, c[0x0][0x198] ;  /* 0x0000660000047ab9 */ /* 0x000fe40000000a00 */
[----:B------:R-:W-:Y:S02]  /*00b0*/  UIADD3 UR6, UP0, UR4, 0xf0, URZ ;  /* 0x000000f004067890 */ /* 0x000fe4000ff1e03f */
[----:B------:R-:W-:Y:S02]  /*00c0*/  UIADD3 UR4, UP1, UR4, 0x1f0, URZ ;  /* 0x000001f004047890 */ /* 0x000fe4000ff3e03f */
[----:B------:R-:W-:Y:S02]  /*00d0*/  UIADD3.X UR7, URZ, UR5, URZ, UP0, !UPT ;  /* 0x000000053f077290 */ /* 0x000fe400087fe43f */
[----:B------:R-:W-:-:S07]  /*00e0*/  UIADD3.X UR5, URZ, UR5, URZ, UP1, !UPT ;  /* 0x000000053f057290 */ /* 0x000fce0008ffe43f */
[----:B------:R0:W-:Y:S02]  /*00f0*/  UTMACCTL.PF [UR6] ;  /* 0x00000000060079b9 */ /* 0x0001e40008040000 */
[----:B------:R0:W-:Y:S02]  /*0100*/  UTMACCTL.PF [UR4] ;  /* 0x00000000040079b9 */ /* 0x0001e40008040000 */
[----:B0-----:R-:W-:Y:S01]  /*0110*/  NOP ;  /* 0x0000000000007918 */ /* 0x001fe20000000000 */
.L_x_1:
[----:B------:R-:W-:Y:S05]  /*0120*/  BSYNC B0 ;  /* 0x0000000000007941 */ /* 0x000fea0003800000 */
.L_x_0:
[----:B------:R-:W0:Y:S01]  /*0130*/  SHFL.IDX PT, R5, R0, RZ, 0x1f ;  /* 0x00001fff00057589 */ /* 0x000e2200000e0000 */
[----:B------:R-:W-:-:S04]  /*0140*/  SHF.R.S32.HI R4, RZ, 0x1f, R95 ;  /* 0x0000001fff047819 */ /* 0x000fc8000001145f */
[----:B------:R-:W-:-:S04]  /*0150*/  LEA.HI R4, R4, R95, RZ, 0x7 ;  /* 0x0000005f04047211 */ /* 0x000fc800078f38ff */
[----:B------:R-:W-:Y:S02]  /*0160*/  LOP3.LUT R4, R4, 0xffffff80, RZ, 0xc0, !PT ;  /* 0xffffff8004047812 */ /* 0x000fe400078ec0ff */
[----:B0-----:R-:W-:-:S13]  /*0170*/  ISETP.NE.AND P0, PT, R5, RZ, PT ;  /* 0x000000ff0500720c */ /* 0x001fda0003f05270 */
[----:B------:R-:W-:Y:S05]  /*0180*/  @P0 BRA `(.L_x_2) ;  /* 0x0000000000480947 */ /* 0x000fea0003800000 */
[----:B------:R-:W0:Y:S01]  /*0190*/  S2UR UR8, SR_CgaCtaId ;  /* 0x00000000000879c3 */ /* 0x000e220000008800 */
[----:B------:R-:W-:Y:S01]  /*01a0*/  UMOV UR4, 0x400 ;  /* 0x0000040000047882 */ /* 0x000fe20000000000 */
[----:B------:R-:W-:Y:S01]  /*01b0*/  UMOV UR5, 0x1 ;  /* 0x0000000100057882 */ /* 0x000fe20000000000 */
[----:B------:R-:W-:Y:S01]  /*01c0*/  UMOV UR6, 0x10 ;  /* 0x0000001000067882 */ /* 0x000fe20000000000 */
[----:B------:R-:W-:Y:S01]  /*01d0*/  ELECT P0, URZ, PT ;  /* 0x00000000003f782f */ /* 0x000fe20003800000 */
[----:B------:R-:W-:-:S04]  /*01e0*/  UIADD3 UR6, -UR6, 0x100000, URZ ;  /* 0x0010000006067890 */ /* 0x000fc8000fffe13f */
[----:B------:R-:W-:Y:S02]  /*01f0*/  USHF.L.U32 UR7, UR6, 0xb, URZ ;  /* 0x0000000b06077899 */ /* 0x000fe4000800063f */
[----:B------:R-:W-:Y:S02]  /*0200*/  USHF.L.U32 UR6, UR6, 0x1, URZ ;  /* 0x0000000106067899 */ /* 0x000fe4000800063f */
[----:B0-----:R-:W-:Y:S02]  /*0210*/  ULEA UR8, UR8, UR4, 0x18 ;  /* 0x0000000408087291 */ /* 0x001fe4000f8ec03f */
[----:B------:R-:W-:-:S04]  /*0220*/  UIADD3 UR4, -UR5, 0x100000, URZ ;  /* 0x0010000005047890 */ /* 0x000fc8000fffe13f */
[----:B------:R-:W-:Y:S02]  /*0230*/  USHF.L.U32 UR5, UR4, 0xb, URZ ;  /* 0x0000000b04057899 */ /* 0x000fe4000800063f */
[----:B------:R-:W-:Y:S01]  /*0240*/  USHF.L.U32 UR4, UR4, 0x1, URZ ;  /* 0x0000000104047899 */ /* 0x000fe2000800063f */
[----:B------:R-:W0:Y:S11]  /*0250*/  FENCE.VIEW.ASYNC.S ;  /* 0x00000000000073c6 */ /* 0x000e360000000000 */
[----:B0-----:R0:W1:Y:S01]  /*0260*/  SYNCS.EXCH.64 URZ, [UR8], UR4 ;  /* 0x00000004083f75b2 */ /* 0x0010620008000100 */
[----:B------:R0:W2:Y:S01]  /*0270*/  SYNCS.EXCH.64 URZ, [UR8+0x10], UR6 ;  /* 0x00001006083f75b2 */ /* 0x0000a20008000100 */
[----:B------:R0:W3:Y:S01]  /*0280*/  SYNCS.EXCH.64 URZ, [UR8+0x8], UR4 ;  /* 0x00000804083f75b2 */ /* 0x0000e20008000100 */
[----:B------:R0:W4:Y:S01]  /*0290*/  SYNCS.EXCH.64 URZ, [UR8+0x18], UR6 ;  /* 0x00001806083f75b2 */ /* 0x0001220008000100 */
[----:B------:R-:W-:Y:S01]  /*02a0*/  NOP ;  /* 0x0000000000007918 */ /* 0x000fe20000000000 */
.L_x_2:
[----:B------:R-:W-:Y:S01]  /*02b0*/  IMAD.IADD R8, R95, 0x1, -R4 ;  /* 0x000000015f087824 */ /* 0x000fe200078e0a04 */
[----:B------:R-:W5:Y:S01]  /*02c0*/  SHFL.IDX PT, R0, R0, RZ, 0x1f ;  /* 0x00001fff00007589 */ /* 0x000f6200000e0000 */
[----:B0-----:R-:W0:Y:S01]  /*02d0*/  S2UR UR8, SR_CTAID.X ;  /* 0x00000000000879c3 */ /* 0x001e220000002500 */
[----:B------:R-:W-:Y:S02]  /*02e0*/  SHF.R.S32.HI R12, RZ, 0x1f, R5 ;  /* 0x0000001fff0c7819 */ /* 0x000fe40000011405 */
[----:B------:R-:W-:Y:S02]  /*02f0*/  ELECT P0, URZ, PT ;  /* 0x00000000003f782f */ /* 0x000fe40003800000 */
[----:B------:R-:W-:Y:S01]  /*0300*/  SHF.R.S32.HI R7, RZ, 0x1f, R8 ;  /* 0x0000001fff077819 */ /* 0x000fe20000011408 */
[----:B------:R-:W1:Y:S01]  /*0310*/  S2R R4, SR_CTAID.Y ;  /* 0x0000000000047919 */ /* 0x000e620000002600 */
[----:B------:R-:W-:Y:S01]  /*0320*/  LEA.HI R12, R12, R5, RZ, 0x2 ;  /* 0x000000050c0c7211 */ /* 0x000fe200078f10ff */
[----:B------:R-:W-:Y:S01]  /*0330*/  ULDC UR4, c[0x0][0x150] ;  /* 0x0000540000047ab9 */ /* 0x000fe20000000800 */
[----:B------:R-:W-:Y:S01]  /*0340*/  LEA.HI R7, R7, R8, RZ, 0x3 ;  /* 0x0000000807077211 */ /* 0x000fe200078f18ff */
[----:B------:R-:W2:Y:S01]  /*0350*/  LDC R13, c[0x0][0x144] ;  /* 0x00005100ff0d7b82 */ /* 0x000ea20000000800 */
[----:B------:R-:W-:Y:S01]  /*0360*/  LOP3.LUT R12, R12, 0x3ffffffc, RZ, 0xc0, !PT ;  /* 0x3ffffffc0c0c7812 */ /* 0x000fe200078ec0ff */
[----:B------:R-:W-:Y:S01]  /*0370*/  NOP ;  /* 0x0000000000007918 */ /* 0x000fe20000000000 */
[--C-:B------:R-:W-:Y:S01]  /*0380*/  SHF.R.S32.HI R9, RZ, 0x3, R7.reuse ;  /* 0x00000003ff097819 */ /* 0x100fe20000011407 */
[----:B------:R-:W-:Y:S01]  /*0390*/  NOP ;  /* 0x0000000000007918 */ /* 0x000fe20000000000 */
[----:B------:R-:W-:Y:S01]  /*03a0*/  SHF.R.S32.HI R10, RZ, 0x1f, R7 ;  /* 0x0000001fff0a7819 */ /* 0x000fe20000011407 */
[----:B------:R-:W-:Y:S01]  /*03b0*/  IMAD.IADD R7, R5, 0x1, -R12 ;  /* 0x0000000105077824 */ /* 0x000fe200078e0a0c */
[----:B------:R-:W-:Y:S01]  /*03c0*/  ISETP.NE.AND P3, PT, R2, RZ, PT ;  /* 0x000000ff0200720c */ /* 0x000fe20003f65270 */
[----:B------:R-:W3:Y:S01]  /*03d0*/  LDC R15, c[0x0][0x140] ;  /* 0x00005000ff0f7b82 */ /* 0x000ee20000000800 */
[----:B------:R-:W-:Y:S01]  /*03e0*/  LEA.HI R10, R10, R9, RZ, 0x2 ;  /* 0x000000090a0a7211 */ /* 0x000fe200078f10ff */
[----:B------:R-:W-:-:S03]  /*03f0*/  IMAD.MOV.U32 R22, RZ, RZ, 0x1 ;  /* 0x00000001ff167424 */ /* 0x000fc600078e00ff */
[----:B------:R-:W-:Y:S02]  /*0400*/  LOP3.LUT R10, R10, 0xfffffffc, RZ, 0xc0, !PT ;  /* 0xfffffffc0a0a7812 */ /* 0x000fe400078ec0ff */
[----:B-----5:R-:W-:Y:S02]  /*0410*/  ISETP.NE.OR P0, PT, R0, RZ, !P0 ;  /* 0x000000ff0000720c */ /* 0x020fe40004705670 */
[----:B0-----:R-:W-:Y:S01]  /*0420*/  I2FP.F32.U32 R0, UR8 ;  /* 0x0000000800007c45 */ /* 0x001fe20008201000 */
[----:B------:R-:W-:Y:S02]  /*0430*/  IMAD.IADD R10, R9, 0x1, -R10 ;  /* 0x00000001090a7824 */ /* 0x000fe400078e0a0a */
[----:B------:R-:W0:Y:S02]  /*0440*/  LDC R9, c[0x0][0x148] ;  /* 0x00005200ff097b82 */ /* 0x000e240000000800 */
[----:B------:R-:W-:Y:S02]  /*0450*/  IMAD R7, R7, 0x4, R10 ;  /* 0x0000000407077824 */ /* 0x000fe400078e020a */
[----:B------:R-:W-:Y:S01]  /*0460*/  FMUL R11, R0, UR4 ;  /* 0x00000004000b7c20 */ /* 0x000fe20008400000 */
[----:B------:R-:W-:Y:S01]  /*0470*/  ULDC UR4, c[0x0][0x154] ;  /* 0x0000550000047ab9 */ /* 0x000fe20000000800 */
[----:B------:R-:W-:-:S02]  /*0480*/  IMAD.SHL.U32 R0, R7, 0x4, RZ ;  /* 0x0000000407007824 */ /* 0x000fc400078e00ff */
[----:B------:R-:W-:Y:S02]  /*0490*/  VOTEU.ALL UP0, P0 ;  /* 0x00000000003f7886 */ /* 0x000fe40000000000 */
[----:B------:R-:W5:Y:S01]  /*04a0*/  F2I.U32.TRUNC.NTZ R11, R11 ;  /* 0x0000000b000b7305 */ /* 0x000f62000020f000 */
[----:B------:R-:W-:Y:S01]  /*04b0*/  VOTEU.ALL UP1, P0 ;  /* 0x00000000003f7886 */ /* 0x000fe20000020000 */
[----:B------:R-:W-:Y:S02]  /*04c0*/  LOP3.LUT R19, R7, 0xc, R0, 0x78, !PT ;  /* 0x0000000c07137812 */ /* 0x000fe400078e7800 */
[----:B-1----:R-:W-:Y:S01]  /*04d0*/  I2FP.F32.U32 R7, R4 ;  /* 0x0000000400077245 */ /* 0x002fe20000201000 */
[----:B------:R-:W1:Y:S01]  /*04e0*/  @!UP0 S2UR UR7, SR_CgaCtaId ;  /* 0x00000000000789c3 */ /* 0x000e620000008800 */
[----:B------:R-:W-:Y:S01]  /*04f0*/  SHF.R.S32.HI R10, RZ, 0x1f, R19 ;  /* 0x0000001fff0a7819 */ /* 0x000fe20000011413 */
[----:B------:R-:W-:Y:S01]  /*0500*/  @!UP0 UMOV UR6, 0x400 ;  /* 0x0000040000068882 */ /* 0x000fe20000000000 */
[----:B------:R-:W-:Y:S01]  /*0510*/  SHF.R.S32.HI R0, RZ, 0x1f, R3 ;  /* 0x0000001fff007819 */ /* 0x000fe20000011403 */
[----:B------:R-:W-:Y:S01]  /*0520*/  FMUL R14, R7, UR4 ;  /* 0x00000004070e7c20 */ /* 0x000fe20008400000 */
[----:B------:R-:W-:Y:S01]  /*0530*/  LEA.HI R10, R10, R19, RZ, 0x3 ;  /* 0x000000130a0a7211 */ /* 0x000fe200078f18ff */
[----:B------:R-:W-:Y:S01]  /*0540*/  UMOV UR4, 0x20 ;  /* 0x0000002000047882 */ /* 0x000fe20000000000 */
[----:B------:R-:W-:Y:S01]  /*0550*/  LEA.HI R0, R0, R3, RZ, 0x2 ;  /* 0x0000000300007211 */ /* 0x000fe200078f10ff */
[----:B------:R-:W-:-:S04]  /*0560*/  @!UP0 UIADD3 UR4, -UR4, 0x100000, URZ ;  /* 0x0010000004048890 */ /* 0x000fc8000fffe13f */
[----:B------:R-:W-:Y:S02]  /*0570*/  @!UP0 USHF.L.U32 UR5, UR4, 0xb, URZ ;  /* 0x0000000b04058899 */ /* 0x000fe4000800063f */
[----:B------:R-:W-:Y:S01]  /*0580*/  @!UP0 USHF.L.U32 UR4, UR4, 0x1, URZ ;  /* 0x0000000104048899 */ /* 0x000fe2000800063f */
[----:B------:R-:W-:Y:S01]  /*0590*/  LOP3.LUT R12, R10, 0xfffffff8, RZ, 0xc0, !PT ;  /* 0xfffffff80a0c7812 */ /* 0x000fe200078ec0ff */
[----:B-----5:R-:W-:Y:S01]  /*05a0*/  IMAD.MOV R16, RZ, RZ, -R11 ;  /* 0x000000ffff107224 */ /* 0x020fe200078e0a0b */
[----:B------:R-:W5:Y:S01]  /*05b0*/  F2I.U32.TRUNC.NTZ R14, R14 ;  /* 0x0000000e000e7305 */ /* 0x000f62000020f000 */
[----:B------:R-:W-:Y:S02]  /*05c0*/  LOP3.LUT R0, R0, 0xfffffffc, RZ, 0xc0, !PT ;  /* 0xfffffffc00007812 */ /* 0x000fe400078ec0ff */
[----:B--2---:R-:W-:Y:S01]  /*05d0*/  IMAD R7, R13, R16, UR8 ;  /* 0x000000080d077e24 */ /* 0x004fe2000f8e0210 */
[----:B---3--:R-:W-:Y:S01]  /*05e0*/  ISETP.EQ.U32.AND P2, PT, R15, 0x1, PT ;  /* 0x000000010f00780c */ /* 0x008fe20003f42070 */
[----:B------:R-:W-:-:S02]  /*05f0*/  IMAD.IADD R12, R19, 0x1, -R12 ;  /* 0x00000001130c7824 */ /* 0x000fc400078e0a0c */
[----:B------:R-:W-:Y:S01]  /*0600*/  IMAD.IADD R3, R3, 0x1, -R0 ;  /* 0x0000000103037824 */ /* 0x000fe200078e0a00 */
[----:B------:R-:W-:Y:S02]  /*0610*/  LOP3.LUT R0, R95, 0x7f, RZ, 0xc0, !PT ;  /* 0x0000007f5f007812 */ /* 0x000fe400078ec0ff */
[----:B------:R-:W-:Y:S02]  /*0620*/  ISETP.NE.AND P4, PT, R12, R7, PT ;  /* 0x000000070c00720c */ /* 0x000fe40003f85270 */
[C---:B------:R-:W-:Y:S01]  /*0630*/  ISETP.NE.AND P1, PT, R3.reuse, 0x3, PT ;  /* 0x000000030300780c */ /* 0x040fe20003f25270 */
[----:B-1----:R-:W-:Y:S01]  /*0640*/  @!UP0 ULEA UR6, UR7, UR6, 0x18 ;  /* 0x0000000607068291 */ /* 0x002fe2000f8ec03f */
[----:B-----5:R-:W-:Y:S01]  /*0650*/  IMAD.MOV R23, RZ, RZ, -R14 ;  /* 0x000000ffff177224 */ /* 0x020fe200078e0a0e */
[----:B------:R-:W-:Y:S01]  /*0660*/  VOTEU.ALL UP0, P0 ;  /* 0x00000000003f7886 */ /* 0x000fe20000000000 */
[----:B------:R-:W-:Y:S01]  /*0670*/  LOP3.LUT P0, RZ, R8, 0x7, RZ, 0xc0, !PT ;  /* 0x0000000708ff7812 */ /* 0x000fe2000780c0ff */
[----:B------:R-:W-:Y:S01]  /*0680*/  VIADD R8, R2, 0xffffffff ;  /* 0xffffffff02087836 */ /* 0x000fe20000000000 */
[----:B------:R-:W-:Y:S01]  /*0690*/  ISETP.EQ.OR P1, PT, R3, RZ, !P1 ;  /* 0x000000ff0300720c */ /* 0x000fe20004f22670 */
[----:B0-----:R-:W-:Y:S01]  /*06a0*/  IMAD R11, R9, R23, R4 ;  /* 0x00000017090b7224 */ /* 0x001fe200078e0204 */
[----:B------:R-:W-:-:S03]  /*06b0*/  ISETP.LT.U32.AND P0, PT, R19, 0x8, !P0 ;  /* 0x000000081300780c */ /* 0x000fc60004701070 */
[----:B------:R-:W-:Y:S02]  /*06c0*/  @P4 SHF.R.S32.HI R10, RZ, 0x3, R10 ;  /* 0x00000003ff0a4819 */ /* 0x000fe4000001140a */
[----:B------:R-:W-:Y:S01]  /*06d0*/  ISETP.EQ.AND P1, PT, R2, RZ, P1 ;  /* 0x000000ff0200720c */ /* 0x000fe20000f22270 */
[----:B------:R-:W0:Y:S02]  /*06e0*/  FENCE.VIEW.ASYNC.S ;  /* 0x00000000000073c6 */ /* 0x000e240000000000 */
[----:B0-----:R0:W1:Y:S01]  /*06f0*/  @!UP0 SYNCS.EXCH.64 URZ, [UR6+0x30], UR4 ;  /* 0x00003004063f85b2 */ /* 0x0010620008000100 */
[----:B------:R-:W-:Y:S02]  /*0700*/  @P4 ISETP.NE.AND P5, PT, R10, R11, PT ;  /* 0x0000000b0a00420c */ /* 0x000fe40003fa5270 */
[----:B------:R-:W-:Y:S02]  /*0710*/  ISETP.GE.U32.AND P6, PT, R8, 0x2, PT ;  /* 0x000000020800780c */ /* 0x000fe40003fc6070 */
[----:B------:R-:W-:-:S02]  /*0720*/  SEL R11, RZ, 0x1, !P0 ;  /* 0x00000001ff0b7807 */ /* 0x000fc40004000000 */
[----:B------:R-:W-:Y:S02]  /*0730*/  @P4 SEL R22, RZ, 0x1, P5 ;  /* 0x00000001ff164807 */ /* 0x000fe40002800000 */
[----:B------:R-:W-:Y:S02]  /*0740*/  SEL R18, RZ, 0x1, !P1 ;  /* 0x00000001ff127807 */ /* 0x000fe40004800000 */
[----:B------:R-:W-:Y:S02]  /*0750*/  LOP3.LUT R22, R22, R11, RZ, 0xc0, !PT ;  /* 0x0000000b16167212 */ /* 0x000fe400078ec0ff */
[----:B------:R-:W-:Y:S01]  /*0760*/  SEL R18, R18, 0x2, P6 ;  /* 0x0000000212127807 */ /* 0x000fe20003000000 */
[----:B------:R0:W2:Y:S01]  /*0770*/  @!UP1 SYNCS.EXCH.64 URZ, [UR6+0x38], UR4 ;  /* 0x00003804063f95b2 */ /* 0x0000a20008000100 */
[----:B------:R-:W-:Y:S01]  /*0780*/  NOP ;  /* 0x0000000000007918 */ /* 0x000fe20000000000 */
[----:B------:R-:W-:Y:S05]  /*0790*/  @!P2 BRA `(.L_x_3) ;  /* 0x000000000008a947 */ /* 0x000fea0003800000 */
[----:B-12-4-:R-:W-:Y:S01]  /*07a0*/  UCGABAR_ARV ;  /* 0x00000000000079c7 */ /* 0x016fe20008000000 */
[----:B------:R-:W-:Y:S05]  /*07b0*/  BRA `(.L_x_4) ;  /* 0x0000000000047947 */ /* 0x000fea0003800000 */
.L_x_3:
[----:B-12-4-:R-:W-:Y:S01]  /*07c0*/  NOP ;  /* 0x0000000000007918 */ /* 0x016fe20000000000 */
.L_x_4:
[----:B------:R-:W1:Y:S01]  /*07d0*/  LDC R2, c[0x0][0x65c] ;  /* 0x00019700ff027b82 */ /* 0x000e620000000800 */
[----:B------:R-:W-:Y:S02]  /*07e0*/  IMAD.U32 R10, RZ, RZ, UR8 ;  /* 0x00000008ff0a7e24 */ /* 0x000fe4000f8e00ff */
[----:B------:R-:W-:Y:S01]  /*07f0*/  IMAD.MOV.U32 R11, RZ, RZ, RZ ;  /* 0x000000ffff0b7224 */ /* 0x000fe200078e00ff */
[----:B-1----:R-:W-:-:S04]  /*0800*/  ISETP.NE.AND P1, PT, R2, 0x1, PT ;  /* 0x000000010200780c */ /* 0x002fc80003f25270 */
[----:B------:R-:W-:-:S09]  /*0810*/  P2R R5, PR, RZ, 0x2 ;  /* 0x00000002ff057803 */ /* 0x000fd20000000000 */
[----:B------:R-:W1:Y:S01]  /*0820*/  @P1 LDC R17, c[0x0][0x10] ;  /* 0x00000400ff111b82 */ /* 0x000e620000000800 */
[----:B------:R-:W-:Y:S02]  /*0830*/  @P1 IMAD.MOV.U32 R5, RZ, RZ, RZ ;  /* 0x000000ffff051224 */ /* 0x000fe400078e00ff */
[----:B------:R-:W-:-:S05]  /*0840*/  @P1 IMAD.MOV.U32 R15, RZ, RZ, RZ ;  /* 0x000000ffff0f1224 */ /* 0x000fca00078e00ff */
[----:B------:R-:W2:Y:S01]  /*0850*/  @!P1 LDC R13, c[0x0][0xc] ;  /* 0x00000300ff0d9b82 */ /* 0x000ea20000000800 */
[----:B0-----:R-:W-:Y:S01]  /*0860*/  ULDC UR4, c[0x0][0xc] ;  /* 0x0000030000047ab9 */ /* 0x001fe20000000800 */
[----:B------:R-:W-:Y:S01]  /*0870*/  ULDC UR5, c[0x0][0x10] ;  /* 0x0000040000057ab9 */ /* 0x000fe20000000800 */
[----:B------:R-:W-:Y:S01]  /*0880*/  ULDC UR6, c[0x0][0x14] ;  /* 0x0000050000067ab9 */ /* 0x000fe20000000800 */
[----:B------:R-:W-:-:S04]  /*0890*/  UIMAD.WIDE.U32 UR4, UR4, UR5, URZ ;  /* 0x00000005040472a5 */ /* 0x000fc8000f8e003f */
[----:B------:R-:W-:Y:S02]  /*08a0*/  UIMAD.WIDE.U32 UR36, UR4, UR6, URZ ;  /* 0x00000006042472a5 */ /* 0x000fe4000f8e003f */
[----:B------:R-:W-:-:S04]  /*08b0*/  UIMAD UR42, UR5, UR6, URZ ;  /* 0x00000006052a72a4 */ /* 0x000fc8000f8e023f */
[----:B------:R-:W-:Y:S01]  /*08c0*/  UIADD3 UR42, UR37, UR42, URZ ;  /* 0x0000002a252a7290 */ /* 0x000fe2000fffe03f */
[----:B-1----:R-:W-:-:S04]  /*08d0*/  @P1 IMAD.WIDE.U32 R16, R17, UR8, R4 ;  /* 0x0000000811101c25 */ /* 0x002fc8000f8e0004 */
[----:B------:R-:W-:Y:S02]  /*08e0*/  @P1 IMAD.IADD R17, R17, 0x1, R15 ;  /* 0x0000000111111824 */ /* 0x000fe400078e020f */
[----:B--2---:R-:W-:-:S04]  /*08f0*/  @!P1 IMAD.WIDE.U32 R10, R4, R13, R10 ;  /* 0x0000000d040a9225 */ /* 0x004fc800078e000a */
[----:B------:R-:W-:Y:S02]  /*0900*/  @!P1 IMAD.MOV.U32 R16, RZ, RZ, R10 ;  /* 0x000000ffff109224 */ /* 0x000fe400078e000a */
[----:B------:R-:W-:Y:S01]  /*0910*/  @!P1 IMAD.MOV.U32 R17, RZ, RZ, R11 ;  /* 0x000000ffff119224 */ /* 0x000fe200078e000b */
[----:B------:R-:W-:Y:S06]  /*0920*/  @!P2 BRA `(.L_x_5) ;  /* 0x00000000000ca947 */ /* 0x000fec0003800000 */
[----:B------:R-:W-:Y:S01]  /*0930*/  UCGABAR_WAIT ;  /* 0x0000000000007dc7 */ /* 0x000fe20008000000 */
[----:B------:R-:W-:Y:S01]  /*0940*/  CCTL.IVALL ;  /* 0x00000000ff00798f */ /* 0x000fe20002000000 */
[----:B------:R-:W-:Y:S05]  /*0950*/  BRA `(.L_x_6) ;  /* 0x0000000000047947 */ /* 0x000fea0003800000 */
.L_x_5:
[----:B------:R-:W-:Y:S06]  /*0960*/  BAR.SYNC.DEFER_BLOCKING 0x0 ;  /* 0x0000000000007b1d */ /* 0x000fec0000010000 */
.L_x_6:
[----:B------:R-:W-:Y:S05]  /*0970*/  @!P3 BRA `(.L_x_7) ;  /* 0x0000005c0098b947 */ /* 0x000fea0003800000 */
[----:B------:R-:W-:-:S13]  /*0980*/  ISETP.GT.U32.AND P0, PT, R8, 0x1, PT ;  /* 0x000000010800780c */ /* 0x000fda0003f04070 */
[----:B------:R-:W-:Y:S05]  /*0990*/  @P0 EXIT ;  /* 0x000000000000094d */ /* 0x000fea0003800000 */
[----:B------:R-:W-:Y:S01]  /*09a0*/  ULDC.64 UR4, c[0x0][0x650] ;  /* 0x0001940000047ab9 */ /* 0x000fe20000000a00 */
[----:B------:R-:W-:Y:S01]  /*09b0*/  PRMT R3, RZ, 0x7610, R3 ;  /* 0x00007610ff037816 */ /* 0x000fe20000000003 */
[----:B------:R-:W-:Y:S01]  /*09c0*/  IMAD.MOV.U32 R103, RZ, RZ, -0x1 ;  /* 0xffffffffff677424 */ /* 0x000fe200078e00ff */
[----:B------:R-:W-:Y:S01]  /*09d0*/  ISETP.GE.U32.AND P0, PT, R16, UR4, PT ;  /* 0x0000000410007c0c */ /* 0x000fe2000bf06070 */
[----:B------:R-:W-:Y:S02]  /*09e0*/  IMAD.MOV.U32 R100, RZ, RZ, -0x1 ;  /* 0xffffffffff647424 */ /* 0x000fe400078e00ff */
[----:B------:R-:W-:Y:S01]  /*09f0*/  IMAD.MOV.U32 R101, RZ, RZ, -0x1 ;  /* 0xffffffffff657424 */ /* 0x000fe200078e00ff */
[----:B------:R-:W-:-:S13]  /*0a00*/  ISETP.GE.U32.AND.EX P0, PT, R17, UR5, PT, P0 ;  /* 0x0000000511007c0c */ /* 0x000fda000bf06100 */
[----:B------:R-:W-:Y:S05]  /*0a10*/  @P0 BRA `(.L_x_8) ;  /* 0x0000000400280947 */ /* 0x000fea0003800000 */
[----:B------:R-:W0:Y:S01]  /*0a20*/  LDC.64 R24, c[0x0][0x628] ;  /* 0x00018a00ff187b82 */ /* 0x000e220000000a00 */
[----:B------:R-:W-:Y:S02]  /*0a30*/  IMAD.MOV.U32 R10, RZ, RZ, R16 ;  /* 0x000000ffff0a7224 */ /* 0x000fe400078e0010 */
[----:B------:R-:W-:-:S05]  /*0a40*/  IMAD.MOV.U32 R11, RZ, RZ, R17 ;  /* 0x000000ffff0b7224 */ /* 0x000fca00078e0011 */
[----:B------:R-:W1:Y:S08]  /*0a50*/  LDC R8, c[0x0][0x630] ;  /* 0x00018c00ff087b82 */ /* 0x000e700000000800 */
[----:B------:R-:W2:Y:S01]  /*0a60*/  LDC.64 R26, c[0x0][0x620] ;  /* 0x00018800ff1a7b82 */ /* 0x000ea20000000a00 */
[----:B0-----:R-:W-:-:S04]  /*0a70*/  ISETP.NE.U32.AND P0, PT, R24, RZ, PT ;  /* 0x000000ff1800720c */ /* 0x001fc80003f05070 */
[----:B------:R-:W-:-:S13]  /*0a80*/  ISETP.NE.AND.EX P0, PT, R25, RZ, PT, P0 ;  /* 0x000000ff1900720c */ /* 0x000fda0003f05300 */
[----:B-12---:R-:W-:Y:S05]  /*0a90*/  @!P0 BRA `(.L_x_9) ;  /* 0x0000000000288947 */ /* 0x006fea0003800000 */
[----:B------:R-:W0:Y:S02]  /*0aa0*/  LDC R3, c[0x0][0x634] ;  /* 0x00018d00ff037b82 */ /* 0x000e240000000800 */
[----:B0-----:R-:W-:-:S05]  /*0ab0*/  IADD3 R3, P0, R16, R3, RZ ;  /* 0x0000000310037210 */ /* 0x001fca0007f1e0ff */
[----:B------:R-:W-:-:S04]  /*0ac0*/  IMAD.X R21, RZ, RZ, R17, P0 ;  /* 0x000000ffff157224 */ /* 0x000fc800000e0611 */
[----:B------:R-:W-:-:S04]  /*0ad0*/  IMAD.WIDE.U32 R10, R21, R24, RZ ;  /* 0x00000018150a7225 */ /* 0x000fc800078e00ff */
[----:B------:R-:W-:-:S04]  /*0ae0*/  IMAD.WIDE.U32 R12, P0, R3, R25, R10 ;  /* 0x00000019030c7225 */ /* 0x000fc8000780000a */
[----:B------:R-:W-:-:S04]  /*0af0*/  IMAD.WIDE.U32 R10, R3, R24, RZ ;  /* 0x00000018030a7225 */ /* 0x000fc800078e00ff */
[----:B------:R-:W-:Y:S01]  /*0b00*/  IMAD.X R15, RZ, RZ, RZ, P0 ;  /* 0x000000ffff0f7224 */ /* 0x000fe200000e06ff */
[----:B------:R-:W-:Y:S01]  /*0b10*/  IADD3 RZ, P0, R11, R12, RZ ;  /* 0x0000000c0bff7210 */ /* 0x000fe20007f1e0ff */
[----:B------:R-:W-:-:S04]  /*0b20*/  IMAD.MOV.U32 R14, RZ, RZ, R13 ;  /* 0x000000ffff0e7224 */ /* 0x000fc800078e000d */
[----:B------:R-:W-:-:S08]  /*0b30*/  IMAD.WIDE.U32.X R10, R21, R25, R14, P0 ;  /* 0x00000019150a7225 */ /* 0x000fd000000e040e */
.L_x_9:
[----:B------:R-:W0:Y:S01]  /*0b40*/  LDC.64 R30, c[0x0][0x640] ;  /* 0x00019000ff1e7b82 */ /* 0x000e220000000a00 */
[-CC-:B------:R-:W-:Y:S02]  /*0b50*/  SHF.R.U64 R101, R10, R8.reuse, R11.reuse ;  /* 0x000000080a657219 */ /* 0x180fe4000000120b */
[----:B------:R-:W-:Y:S02]  /*0b60*/  SHF.R.U32.HI R3, RZ, R8, R11 ;  /* 0x00000008ff037219 */ /* 0x000fe4000001160b */
[----:B------:R-:W-:-:S03]  /*0b70*/  IADD3 R5, P0, RZ, -R101, RZ ;  /* 0x80000065ff057210 */ /* 0x000fc60007f1e0ff */
[----:B------:R-:W1:Y:S02]  /*0b80*/  LDC R12, c[0x0][0x618] ;  /* 0x00018600ff0c7b82 */ /* 0x000e640000000800 */
[----:B------:R-:W-:Y:S02]  /*0b90*/  IMAD.X R3, RZ, RZ, ~R3, P0 ;  /* 0x000000ffff037224 */ /* 0x000fe400000e0e03 */
[----:B------:R-:W-:-:S04]  /*0ba0*/  IMAD.WIDE.U32 R10, R5, R26, R16 ;  /* 0x0000001a050a7225 */ /* 0x000fc800078e0010 */
[----:B------:R-:W2:Y:S01]  /*0bb0*/  LDC R20, c[0x0][0x608] ;  /* 0x00018200ff147b82 */ /* 0x000ea20000000800 */
[----:B------:R-:W-:Y:S02]  /*0bc0*/  IMAD R8, R3, R26, RZ ;  /* 0x0000001a03087224 */ /* 0x000fe400078e02ff */
[----:B------:R-:W-:Y:S02]  /*0bd0*/  IMAD.MOV.U32 R3, RZ, RZ, -0x1 ;  /* 0xffffffffff037424 */ /* 0x000fe400078e00ff */
[----:B------:R-:W-:Y:S02]  /*0be0*/  IMAD R5, R5, R27, R8 ;  /* 0x0000001b05057224 */ /* 0x000fe400078e0208 */
[----:B------:R-:W-:Y:S01]  /*0bf0*/  IMAD R26, R9, R23, R4 ;  /* 0x00000017091a7224 */ /* 0x000fe200078e0204 */
[----:B------:R-:W3:Y:S01]  /*0c00*/  LDC R28, c[0x0][0x658] ;  /* 0x00019600ff1c7b82 */ /* 0x000ee20000000800 */
[----:B------:R-:W-:Y:S01]  /*0c10*/  IMAD.IADD R5, R11, 0x1, R5 ;  /* 0x000000010b057824 */ /* 0x000fe200078e0205 */
[----:B0-----:R-:W-:Y:S01]  /*0c20*/  ISETP.NE.U32.AND P0, PT, R30, RZ, PT ;  /* 0x000000ff1e00720c */ /* 0x001fe20003f05070 */
[----:B------:R-:W-:-:S03]  /*0c30*/  IMAD.MOV.U32 R23, RZ, RZ, 0x1 ;  /* 0x00000001ff177424 */ /* 0x000fc600078e00ff */
[----:B------:R-:W-:Y:S02]  /*0c40*/  ISETP.NE.AND.EX P0, PT, R31, RZ, PT, P0 ;  /* 0x000000ff1f00720c */ /* 0x000fe40003f05300 */
[----:B------:R-:W0:Y:S01]  /*0c50*/  LDC R24, c[0x0][0x600] ;  /* 0x00018000ff187b82 */ /* 0x000e220000000800 */
[-CC-:B-1----:R-:W-:Y:S02]  /*0c60*/  SHF.R.U64 R14, R10, R12.reuse, R5.reuse ;  /* 0x0000000c0a0e7219 */ /* 0x182fe40000001205 */
[----:B------:R-:W-:-:S05]  /*0c70*/  SHF.R.U32.HI R5, RZ, R12, R5 ;  /* 0x0000000cff057219 */ /* 0x000fca0000011605 */
[----:B------:R-:W1:Y:S01]  /*0c80*/  LDC R15, c[0x0][0x648] ;  /* 0x00019200ff0f7b82 */ /* 0x000e620000000800 */
[-CC-:B--2---:R-:W-:Y:S02]  /*0c90*/  SHF.R.U64 R27, R14, R20.reuse, R5.reuse ;  /* 0x000000140e1b7219 */ /* 0x184fe40000001205 */
[----:B------:R-:W-:-:S05]  /*0ca0*/  SHF.R.U32.HI R5, RZ, R20, R5 ;  /* 0x00000014ff057219 */ /* 0x000fca0000011605 */
[----:B------:R-:W2:Y:S01]  /*0cb0*/  LDC R21, c[0x0][0x638] ;  /* 0x00018e00ff157b82 */ /* 0x000ea20000000800 */
[-CC-:B---3--:R-:W-:Y:S02]  /*0cc0*/  SHF.R.U64 R20, R27, R28.reuse, R5.reuse ;  /* 0x0000001c1b147219 */ /* 0x188fe40000001205 */
[-C--:B------:R-:W-:Y:S02]  /*0cd0*/  SHF.L.U32 R3, R3, R28.reuse, RZ ;  /* 0x0000001c03037219 */ /* 0x080fe400000006ff */
[----:B------:R-:W-:Y:S01]  /*0ce0*/  SHF.R.U32.HI R5, RZ, R28, R5 ;  /* 0x0000001cff057219 */ /* 0x000fe20000011605 */
[----:B------:R-:W-:Y:S01]  /*0cf0*/  IMAD.MOV.U32 R4, RZ, RZ, R20 ;  /* 0x000000ffff047224 */ /* 0x000fe200078e0014 */
[----:B------:R-:W-:Y:S01]  /*0d00*/  LOP3.LUT R12, RZ, R3, RZ, 0x33, !PT ;  /* 0x00000003ff0c7212 */ /* 0x000fe200078e33ff */
[----:B------:R-:W3:Y:S01]  /*0d10*/  LDC R25, c[0x0][0x610] ;  /* 0x00018400ff197b82 */ /* 0x000ee20000000800 */
[----:B------:R-:W-:Y:S05]  /*0d20*/  @!P0 BRA `(.L_x_10) ;  /* 0x0000000000288947 */ /* 0x000fea0003800000 */
[----:B------:R-:W4:Y:S02]  /*0d30*/  LDC R3, c[0x0][0x64c] ;  /* 0x00019300ff037b82 */ /* 0x000f240000000800 */
[----:B----4-:R-:W-:-:S05]  /*0d40*/  IADD3 R3, P0, R20, R3, RZ ;  /* 0x0000000314037210 */ /* 0x010fca0007f1e0ff */
        /* <DEDUP_REMOVED lines=8> */
.L_x_10:
[----:B-1----:R-:W-:Y:S01]  /*0dd0*/  SHF.R.U64 R4, R4, R15, R5 ;  /* 0x0000000f04047219 */ /* 0x002fe20000001205 */
[----:B0-----:R-:W-:Y:S01]  /*0de0*/  VIADD R5, R24, 0xffffffff ;  /* 0xffffffff18057836 */ /* 0x001fe20000000000 */
[----:B------:R-:W-:Y:S02]  /*0df0*/  SHF.L.U32 R3, R23, R28, RZ ;  /* 0x0000001c17037219 */ /* 0x000fe400000006ff */
[----:B------:R-:W-:Y:S01]  /*0e00*/  LOP3.LUT R12, R27, R12, RZ, 0xc0, !PT ;  /* 0x0000000c1b0c7212 */ /* 0x000fe200078ec0ff */
[----:B------:R-:W-:Y:S01]  /*0e10*/  IMAD.MOV R8, RZ, RZ, -R4 ;  /* 0x000000ffff087224 */ /* 0x000fe200078e0a04 */
[----:B------:R-:W-:-:S03]  /*0e20*/  SEL R7, R7, R26, !P1 ;  /* 0x0000001a07077207 */ /* 0x000fc60004800000 */
[----:B------:R-:W-:Y:S01]  /*0e30*/  IMAD R12, R3, R4, R12 ;  /* 0x00000004030c7224 */ /* 0x000fe200078e020c */
[----:B------:R-:W-:Y:S01]  /*0e40*/  LOP3.LUT R4, R14, R5, RZ, 0xc0, !PT ;  /* 0x000000050e047212 */ /* 0x000fe200078ec0ff */
[----:B--2---:R-:W-:Y:S02]  /*0e50*/  IMAD R3, R8, R21, R20 ;  /* 0x0000001508037224 */ /* 0x004fe400078e0214 */
[----:B---3--:R-:W-:Y:S02]  /*0e60*/  IMAD R7, R12, R25, R7 ;  /* 0x000000190c077224 */ /* 0x008fe400078e0207 */
[----:B------:R-:W-:Y:S02]  /*0e70*/  IMAD.MOV.U32 R5, RZ, RZ, 0x1 ;  /* 0x00000001ff057424 */ /* 0x000fe400078e00ff */
[----:B------:R-:W-:-:S03]  /*0e80*/  IMAD R4, R3, R24, R4 ;  /* 0x0000001803047224 */ /* 0x000fc600078e0204 */
[----:B------:R-:W-:Y:S02]  /*0e90*/  PRMT R3, R5, 0x7610, R3 ;  /* 0x0000761005037816 */ /* 0x000fe40000000003 */
[----:B------:R-:W-:Y:S02]  /*0ea0*/  SEL R100, R4, R7, !P1 ;  /* 0x0000000704647207 */ /* 0x000fe40004800000 */
[----:B------:R-:W-:-:S07]  /*0eb0*/  SEL R103, R7, R4, !P1 ;  /* 0x0000000407677207 */ /* 0x000fce0004800000 */
.L_x_8:
[----:B------:R-:W-:-:S08]  /*0ec0*/  NOP ;  /* 0x0000000000007918 */ /* 0x000fd00000000000 */
[----:B------:R-:W0:Y:S02]  /*0ed0*/  USETMAXREG.TRY_ALLOC.CTAPOOL UP0, 0xe8 ;  /* 0x000000e8000079c8 */ /* 0x000e240008000600 */
[----:B0-----:R-:W-:-:S13]  /*0ee0*/  PLOP3.LUT P0, PT, PT, PT, UP0, 0x80, 0x0 ;  /* 0x000000000000781c */ /* 0x001fda0003f0f008 */
[----:B------:R-:W-:Y:S05]  /*0ef0*/  @!P0 BRA `(.L_x_8) ;  /* 0xfffffffc00f08947 */ /* 0x000fea000383ffff */
[----:B------:R-:W-:Y:S01]  /*0f00*/  ULDC.64 UR4, c[0x0][0x598] ;  /* 0x0001660000047ab9 */ /* 0x000fe20000000a00 */
[----:B------:R-:W-:Y:S01]  /*0f10*/  ULDC.64 UR38, c[0x0][0x208] ;  /* 0x0000820000267ab9 */ /* 0x000fe20000000a00 */
[----:B------:R-:W-:-:S04]  /*0f20*/  ISETP.NE.U32.AND P0, PT, RZ, UR4, PT ;  /* 0x00000004ff007c0c */ /* 0x000fc8000bf05070 */
[----:B------:R-:W-:-:S13]  /*0f30*/  ISETP.NE.AND.EX P0, PT, RZ, UR5, PT, P0 ;  /* 0x00000005ff007c0c */ /* 0x000fda000bf05300 */
[----:B------:R-:W-:Y:S05]  /*0f40*/  @!P0 BRA `(.L_x_11) ;  /* 0x00000000001c8947 */ /* 0x000fea0003800000 */
[----:B------:R-:W0:Y:S02]  /*0f50*/  LDC.64 R4, c[0x0][0x598] ;  /* 0x00016600ff047b82 */ /* 0x000e240000000a00 */
[----:B0-----:R-:W2:Y:S02]  /*0f60*/  LDG.E.64 R4, desc[UR38][R4.64] ;  /* 0x0000002604047981 */ /* 0x001ea4000c1e1b00 */
[----:B--2---:R-:W-:-:S04]  /*0f70*/  ISETP.NE.U32.AND P0, PT, R4, RZ, PT ;  /* 0x000000ff0400720c */ /* 0x004fc80003f05070 */
[----:B------:R-:W-:-:S13]  /*0f80*/  ISETP.NE.AND.EX P0, PT, R5, RZ, PT, P0 ;  /* 0x000000ff0500720c */ /* 0x000fda0003f05300 */
[----:B------:R-:W-:Y:S05]  /*0f90*/  @!P0 BRA `(.L_x_11) ;  /* 0x0000000000088947 */ /* 0x000fea0003800000 */
[----:B------:R0:W5:Y:S01]  /*0fa0*/  LD.E R23, desc[UR38][R4.64] ;  /* 0x0000002604177980 */ /* 0x000162000c101900 */
[----:B------:R-:W-:Y:S05]  /*0fb0*/  BRA `(.L_x_12) ;  /* 0x0000000000247947 */ /* 0x000fea0003800000 */
.L_x_11:
[----:B------:R-:W-:Y:S02]  /*0fc0*/  ULDC.64 UR4, c[0x0][0x588] ;  /* 0x0001620000047ab9 */ /* 0x000fe40000000a00 */
[----:B------:R-:W-:-:S04]  /*0fd0*/  ISETP.NE.U32.AND P0, PT, RZ, UR4, PT ;  /* 0x00000004ff007c0c */ /* 0x000fc8000bf05070 */
[----:B------:R-:W-:-:S13]  /*0fe0*/  ISETP.NE.AND.EX P0, PT, RZ, UR5, PT, P0 ;  /* 0x00000005ff007c0c */ /* 0x000fda000bf05300 */
[----:B------:R-:W-:Y:S05]  /*0ff0*/  @!P0 BRA `(.L_x_13) ;  /* 0x00000000000c8947 */ /* 0x000fea0003800000 */
[----:B------:R-:W0:Y:S02]  /*1000*/  LDC.64 R4, c[0x0][0x588] ;  /* 0x00016200ff047b82 */ /* 0x000e240000000a00 */
[----:B0-----:R1:W5:Y:S01]  /*1010*/  LDG.E R23, desc[UR38][R4.64] ;  /* 0x0000002604177981 */ /* 0x001362000c1e1900 */
[----:B------:R-:W-:Y:S05]  /*1020*/  BRA `(.L_x_12) ;  /* 0x0000000000087947 */ /* 0x000fea0003800000 */
.L_x_13:
[----:B------:R-:W-:Y:S02]  /*1030*/  ULDC UR4, c[0x0][0x580] ;  /* 0x0001600000047ab9 */ /* 0x000fe40000000800 */
[----:B------:R-:W-:-:S07]  /*1040*/  IMAD.U32 R23, RZ, RZ, UR4 ;  /* 0x00000004ff177e24 */ /* 0x000fce000f8e00ff */
.L_x_12:
[----:B------:R-:W-:Y:S02]  /*1050*/  ULDC.64 UR4, c[0x0][0x5a0] ;  /* 0x0001680000047ab9 */ /* 0x000fe40000000a00 */
[----:B------:R-:W-:-:S04]  /*1060*/  ISETP.NE.U32.AND P0, PT, RZ, UR4, PT ;  /* 0x00000004ff007c0c */ /* 0x000fc8000bf05070 */
[----:B------:R-:W-:-:S13]  /*1070*/  ISETP.NE.AND.EX P0, PT, RZ, UR5, PT, P0 ;  /* 0x00000005ff007c0c */ /* 0x000fda000bf05300 */
[----:B------:R-:W-:Y:S05]  /*1080*/  @!P0 BRA `(.L_x_14) ;  /* 0x00000000001c8947 */ /* 0x000fea0003800000 */
[----:B01----:R-:W0:Y:S02]  /*1090*/  LDC.64 R4, c[0x0][0x5a0] ;  /* 0x00016800ff047b82 */ /* 0x003e240000000a00 */
[----:B0-----:R-:W2:Y:S02]  /*10a0*/  LDG.E.64 R4, desc[UR38][R4.64] ;  /* 0x0000002604047981 */ /* 0x001ea4000c1e1b00 */
[----:B--2---:R-:W-:-:S04]  /*10b0*/  ISETP.NE.U32.AND P0, PT, R4, RZ, PT ;  /* 0x000000ff0400720c */ /* 0x004fc80003f05070 */
[----:B------:R-:W-:-:S13]  /*10c0*/  ISETP.NE.AND.EX P0, PT, R5, RZ, PT, P0 ;  /* 0x000000ff0500720c */ /* 0x000fda0003f05300 */
[----:B------:R-:W-:Y:S05]  /*10d0*/  @!P0 BRA `(.L_x_14) ;  /* 0x0000000000088947 */ /* 0x000fea0003800000 */
[----:B------:R0:W5:Y:S01]  /*10e0*/  LD.E R90, desc[UR38][R4.64] ;  /* 0x00000026045a7980 */ /* 0x000162000c101900 */
[----:B------:R-:W-:Y:S05]  /*10f0*/  BRA `(.L_x_15) ;  /* 0x0000000000247947 */ /* 0x000fea0003800000 */
.L_x_14:
[----:B------:R-:W-:Y:S02]  /*1100*/  ULDC.64 UR4, c[0x0][0x590] ;  /* 0x0001640000047ab9 */ /* 0x000fe40000000a00 */
[----:B------:R-:W-:-:S04]  /*1110*/  ISETP.NE.U32.AND P0, PT, RZ, UR4, PT ;  /* 0x00000004ff007c0c */ /* 0x000fc8000bf05070 */
[----:B------:R-:W-:-:S13]  /*1120*/  ISETP.NE.AND.EX P0, PT, RZ, UR5, PT, P0 ;  /* 0x00000005ff007c0c */ /* 0x000fda000bf05300 */
[----:B------:R-:W-:Y:S05]  /*1130*/  @!P0 BRA `(.L_x_16) ;  /* 0x00000000000c8947 */ /* 0x000fea0003800000 */
[----:B------:R-:W2:Y:S02]  /*1140*/  LDC.64 R90, c[0x0][0x590] ;  /* 0x00016400ff5a7b82 */ /* 0x000ea40000000a00 */
[----:B--2---:R2:W5:Y:S01]  /*1150*/  LDG.E R90, desc[UR38][R90.64] ;  /* 0x000000265a5a7981 */ /* 0x004562000c1e1900 */
[----:B------:R-:W-:Y:S05]  /*1160*/  BRA `(.L_x_15) ;  /* 0x0000000000087947 */ /* 0x000fea0003800000 */
.L_x_16:
[----:B------:R-:W-:Y:S02]  /*1170*/  ULDC UR4, c[0x0][0x584] ;  /* 0x0001610000047ab9 */ /* 0x000fe40000000800 */
[----:B------:R-:W-:-:S07]  /*1180*/  IMAD.U32 R90, RZ, RZ, UR4 ;  /* 0x00000004ff5a7e24 */ /* 0x000fce000f8e00ff */
.L_x_15:
[----:B------:R-:W-:-:S13]  /*1190*/  LOP3.LUT P0, RZ, R3, 0xff, RZ, 0xc0, !PT ;  /* 0x000000ff03ff7812 */ /* 0x000fda000780c0ff */
[----:B------:R-:W-:Y:S05]  /*11a0*/  @!P0 EXIT ;  /* 0x000000000000894d */ /* 0x000fea0003800000 */
[----:B------:R-:W3:Y:S01]  /*11b0*/  LDC R93, c[0x0][0x658] ;  /* 0x00019600ff5d7b82 */ /* 0x000ee20000000800 */
[----:B------:R-:W-:Y:S01]  /*11c0*/  LOP3.LUT R6, R6, 0x1, RZ, 0xc0, !PT ;  /* 0x0000000106067812 */ /* 0x000fe200078ec0ff */
[----:B------:R-:W-:Y:S01]  /*11d0*/  ULDC.64 UR6, c[0x0][0x288] ;  /* 0x0000a20000067ab9 */ /* 0x000fe20000000a00 */
[----:B------:R-:W-:Y:S01]  /*11e0*/  SHF.R.U32.HI R3, RZ, 0x2, R95 ;  /* 0x00000002ff037819 */ /* 0x000fe2000001165f */
[----:B------:R-:W-:Y:S01]  /*11f0*/  UIADD3 UR4, UR7, 0x3f, URZ ;  /* 0x0000003f07047890 */ /* 0x000fe2000fffe03f */
[----:B------:R-:W-:Y:S01]  /*1200*/  SHF.R.U32.HI R0, RZ, 0x1, R0 ;  /* 0x00000001ff007819 */ /* 0x000fe20000011600 */
[----:B------:R-:W-:Y:S01]  /*1210*/  IMAD.SHL.U32 R88, R6, 0x40, RZ ;  /* 0x0000004006587824 */ /* 0x000fe200078e00ff */
[----:B------:R-:W-:Y:S01]  /*1220*/  LOP3.LUT R3, R3, 0x7, RZ, 0xc0, !PT ;  /* 0x0000000703037812 */ /* 0x000fe200078ec0ff */
[----:B01----:R-:W0:Y:S01]  /*1230*/  LDC.64 R4, c[0x0][0x5c8] ;  /* 0x00017200ff047b82 */ /* 0x003e220000000a00 */
[----:B------:R-:W-:Y:S01]  /*1240*/  USHF.R.S32.HI UR5, URZ, 0x1f, UR4 ;  /* 0x0000001f3f057899 */ /* 0x000fe20008011404 */
[----:B------:R-:W-:Y:S01]  /*1250*/  LOP3.LUT R0, R0, 0x30, RZ, 0xc0, !PT ;  /* 0x0000003000007812 */ /* 0x000fe200078ec0ff */
[----:B------:R-:W-:Y:S01]  /*1260*/  IMAD.MOV.U32 R8, RZ, RZ, 0x1 ;  /* 0x00000001ff087424 */ /* 0x000fe200078e00ff */
[--C-:B------:R-:W-:Y:S01]  /*1270*/  LOP3.LUT R88, R88, 0x40, R3.reuse, 0xe2, !PT ;  /* 0x0000004058587812 */ /* 0x100fe200078ee203 */
[----:B------:R-:W-:Y:S01]  /*1280*/  ULEA.HI UR5, UR5, UR4, URZ, 0x6 ;  /* 0x0000000405057291 */ /* 0x000fe2000f8f303f */
[-C--:B------:R-:W-:Y:S01]  /*1290*/  IADD3 R3, RZ, -R0.reuse, -R3 ;  /* 0x80000000ff037210 */ /* 0x080fe20007ffe803 */
[----:B------:R-:W-:Y:S01]  /*12a0*/  IMAD.U32 R7, RZ, RZ, UR6 ;  /* 0x00000006ff077e24 */ /* 0x000fe2000f8e00ff */
[----:B------:R-:W1:Y:S01]  /*12b0*/  LDC R97, c[0x0][0x600] ;  /* 0x00018000ff617b82 */ /* 0x000e620000000800 */
[----:B------:R-:W-:Y:S01]  /*12c0*/  LOP3.LUT R88, R88, R0, RZ, 0xfc, !PT ;  /* 0x0000000058587212 */ /* 0x000fe200078efcff */
[----:B------:R-:W-:Y:S01]  /*12d0*/  IMAD.MOV.U32 R0, RZ, RZ, -0x1 ;  /* 0xffffffffff007424 */ /* 0x000fe200078e00ff */
[----:B------:R-:W-:Y:S01]  /*12e0*/  USHF.R.S32.HI UR43, URZ, 0x6, UR5 ;  /* 0x000000063f2b7899 */ /* 0x000fe20008011405 */
[C---:B------:R-:W-:Y:S01]  /*12f0*/  LOP3.LUT R94, R95.reuse, 0x3, RZ, 0xc0, !PT ;  /* 0x000000035f5e7812 */ /* 0x040fe200078ec0ff */
[----:B------:R-:W-:Y:S01]  /*1300*/  IMAD R3, R6, -0x40, R3 ;  /* 0xffffffc006037824 */ /* 0x000fe200078e0203 */
[C---:B------:R-:W-:Y:S01]  /*1310*/  LOP3.LUT R96, R95.reuse, 0x80, RZ, 0xc0, !PT ;  /* 0x000000805f607812 */ /* 0x040fe200078ec0ff */
[----:B------:R-:W-:Y:S01]  /*1320*/  UISETP.LT.AND UP0, UPT, UR43, 0x1, UPT ;  /* 0x000000012b00788c */ /* 0x000fe2000bf01270 */
[-C--:B---3--:R-:W-:Y:S01]  /*1330*/  SHF.L.U32 R0, R0, R93.reuse, RZ ;  /* 0x0000005d00007219 */ /* 0x088fe200000006ff */
[----:B------:R-:W-:Y:S01]  /*1340*/  ULDC UR4, c[0x0][0x284] ;  /* 0x0000a10000047ab9 */ /* 0x000fe20000000800 */
[----:B------:R-:W-:Y:S01]  /*1350*/  IMAD R94, R94, -0x2, R7 ;  /* 0xfffffffe5e5e7824 */ /* 0x000fe200078e0207 */
[----:B------:R-:W-:Y:S01]  /*1360*/  USEL UR44, UR43, 0x1, UP0 ;  /* 0x000000012b2c7887 */ /* 0x000fe20008000000 */
[----:B------:R-:W-:Y:S01]  /*1370*/  SHF.L.U32 R93, R8, R93, RZ ;  /* 0x0000005d085d7219 */ /* 0x000fe200000006ff */
[----:B------:R-:W-:Y:S01]  /*1380*/  IMAD.SHL.U32 R95, R95, 0x2, RZ ;  /* 0x000000025f5f7824 */ /* 0x000fe200078e00ff */
[----:B------:R-:W-:Y:S01]  /*1390*/  LOP3.LUT R102, R18, 0x1, RZ, 0xfc, !PT ;  /* 0x0000000112667812 */ /* 0x000fe200078efcff */
[----:B------:R-:W-:Y:S01]  /*13a0*/  VIADD R99, R3, UR4 ;  /* 0x0000000403637c36 */ /* 0x000fe20008000000 */
[C---:B0-----:R-:W-:Y:S01]  /*13b0*/  SHF.L.U64.HI R92, R4.reuse, 0x3, R5 ;  /* 0x00000003045c7819 */ /* 0x041fe20000010205 */
[----:B--2---:R-:W-:Y:S01]  /*13c0*/  IMAD.SHL.U32 R91, R4, 0x8, RZ ;  /* 0x00000008045b7824 */ /* 0x004fe200078e00ff */
[----:B------:R-:W-:Y:S01]  /*13d0*/  SHF.R.U32.HI R96, RZ, 0x7, R96 ;  /* 0x00000007ff607819 */ /* 0x000fe20000011660 */
[----:B------:R-:W-:Y:S01]  /*13e0*/  IMAD.MOV.U32 R89, RZ, RZ, RZ ;  /* 0x000000ffff597224 */ /* 0x000fe200078e00ff */
[----:B------:R-:W-:Y:S01]  /*13f0*/  LOP3.LUT R98, RZ, R0, RZ, 0x33, !PT ;  /* 0x00000000ff627212 */ /* 0x000fe200078e33ff */
[----:B------:R-:W-:Y:S01]  /*1400*/  UIADD3 UR44, UR43, -UR44, URZ ;  /* 0x8000002c2b2c7290 */ /* 0x000fe2000fffe03f */
[----:B------:R-:W-:Y:S01]  /*1410*/  UMOV UR40, URZ ;  /* 0x0000003f00287c82 */ /* 0x000fe20008000000 */
[----:B-1----:R-:W-:Y:S01]  /*1420*/  VIADD R97, R97, 0xffffffff ;  /* 0xffffffff61617836 */ /* 0x002fe20000000000 */
[----:B------:R-:W-:-:S09]  /*1430*/  UMOV UR41, URZ ;  /* 0x0000003f00297c82 */ /* 0x000fd20008000000 */
.L_x_162:
[----:B0-----:R-:W0:Y:S01]  /*1440*/  SHFL.IDX PT, R0, R96, RZ, 0x1f ;  /* 0x00001fff60007589 */ /* 0x001e2200000e0000 */
[----:B-1----:R-:W1:Y:S01]  /*1450*/  S2UR UR7, SR_CgaCtaId ;  /* 0x00000000000779c3 */ /* 0x002e620000008800 */
[----:B------:R-:W-:Y:S01]  /*1460*/  UMOV UR6, 0x400 ;  /* 0x0000040000067882 */ /* 0x000fe20000000000 */
[----:B0-----:R-:W-:Y:S01]  /*1470*/  R2UR UR4, R0 ;  /* 0x00000000000472ca */ /* 0x001fe200000e0000 */
[----:B-1----:R-:W-:-:S12]  /*1480*/  ULEA UR6, UR7, UR6, 0x18 ;  /* 0x0000000607067291 */ /* 0x002fd8000f8ec03f */
[----:B------:R-:W-:-:S04]  /*1490*/  ULEA.HI UR5, UR4, UR4, URZ, 0x1 ;  /* 0x0000000404057291 */ /* 0x000fc8000f8f083f */
[----:B------:R-:W-:-:S04]  /*14a0*/  ULOP3.LUT UR5, UR5, 0x7fffe, URZ, 0xc0, !UPT ;  /* 0x0007fffe05057892 */ /* 0x000fc8000f8ec03f */
[----:B------:R-:W-:-:S03]  /*14b0*/  UIADD3 UR5, UR4, -UR5, URZ ;  /* 0x8000000504057290 */ /* 0x000fc6000fffe03f */
[----:B------:R-:W-:Y:S01]  /*14c0*/  ULDC UR4, c[0x0][0x28c] ;  /* 0x0000a30000047ab9 */ /* 0x000fe20000000800 */
[----:B------:R-:W-:Y:S01]  /*14d0*/  ULEA UR5, UR5, UR6, 0xd ;  /* 0x0000000605057291 */ /* 0x000fe2000f8e683f */
[----:B------:R-:W-:-:S03]  /*14e0*/  ISETP.LT.AND P0, PT, RZ, UR4, PT ;  /* 0x00000004ff007c0c */ /* 0x000fc6000bf01270 */
[----:B------:R-:W-:-:S04]  /*14f0*/  UIADD3 UR5, UR5, 0x100, URZ ;  /* 0x0000010005057890 */ /* 0x000fc8000fffe03f */
[----:B------:R-:W-:-:S04]  /*1500*/  USHF.R.U32.HI UR5, URZ, 0x4, UR5 ;  /* 0x000000043f057899 */ /* 0x000fc80008011605 */
[----:B------:R-:W-:-:S04]  /*1510*/  ULOP3.LUT UR5, UR5, 0x3fff, URZ, 0xc0, !UPT ;  /* 0x00003fff05057892 */ /* 0x000fc8000f8ec03f */
[----:B------:R-:W-:Y:S01]  /*1520*/  ULOP3.LUT UR45, UR5, 0x10000, URZ, 0xfc, !UPT ;  /* 0x00010000052d7892 */ /* 0x000fe2000f8efc3f */
[----:B--2345:R-:W-:Y:S11]  /*1530*/  @P0 BRA `(.L_x_17) ;  /* 0x0000000000400947 */ /* 0x03cff60003800000 */
[----:B------:R-:W-:Y:S01]  /*1540*/  MOV R0, 0x0 ;  /* 0x0000000000007802 */ /* 0x000fe20000000f00 */
[----:B------:R-:W-:Y:S01]  /*1550*/  ULDC.64 UR4, c[0x4][0x68] ;  /* 0x01001a0000047ab9 */ /* 0x000fe20000000a00 */
[----:B------:R-:W-:Y:S01]  /*1560*/  ULDC.64 UR6, c[0x4][0x8] ;  /* 0x0100020000067ab9 */ /* 0x000fe20000000a00 */
[----:B------:R-:W-:Y:S01]  /*1570*/  IMAD.U32 R4, RZ, RZ, UR4 ;  /* 0x00000004ff047e24 */ /* 0x000fe2000f8e00ff */
[----:B------:R0:W1:Y:S01]  /*1580*/  LDC.64 R14, c[0x4][R0] ;  /* 0x01000000000e7b82 */ /* 0x0000620000000a00 */
[----:B------:R-:W-:Y:S01]  /*1590*/  IMAD.U32 R5, RZ, RZ, UR5 ;  /* 0x00000005ff057e24 */ /* 0x000fe2000f8e00ff */
[----:B------:R-:W-:Y:S01]  /*15a0*/  ULDC.64 UR4, c[0x4][0x70] ;  /* 0x01001c0000047ab9 */ /* 0x000fe20000000a00 */
[----:B------:R-:W-:Y:S02]  /*15b0*/  IMAD.U32 R10, RZ, RZ, UR6 ;  /* 0x00000006ff0a7e24 */ /* 0x000fe4000f8e00ff */
[----:B------:R-:W-:Y:S02]  /*15c0*/  IMAD.U32 R6, RZ, RZ, UR4 ;  /* 0x00000004ff067e24 */ /* 0x000fe4000f8e00ff */
[----:B------:R-:W-:-:S02]  /*15d0*/  IMAD.U32 R7, RZ, RZ, UR5 ;  /* 0x00000005ff077e24 */ /* 0x000fc4000f8e00ff */
[----:B------:R-:W-:Y:S02]  /*15e0*/  IMAD.U32 R11, RZ, RZ, UR7 ;  /* 0x00000007ff0b7e24 */ /* 0x000fe4000f8e00ff */
[----:B------:R-:W-:Y:S02]  /*15f0*/  IMAD.MOV.U32 R8, RZ, RZ, 0x1e1 ;  /* 0x000001e1ff087424 */ /* 0x000fe400078e00ff */
[----:B------:R-:W-:Y:S02]  /*1600*/  IMAD.MOV.U32 R12, RZ, RZ, 0x1 ;  /* 0x00000001ff0c7424 */ /* 0x000fe400078e00ff */
[----:B0-----:R-:W-:-:S07]  /*1610*/  IMAD.MOV.U32 R13, RZ, RZ, RZ ;  /* 0x000000ffff0d7224 */ /* 0x001fce00078e00ff */
[----:B------:R-:W-:-:S07]  /*1620*/  LEPC R20, `(.L_x_17) ;  /* 0x000000001014794e */ /* 0x000fce0000000000 */
[----:B-1---5:R-:W-:Y:S05]  /*1630*/  CALL.ABS.NOINC R14 ;  /* 0x000000000e007343 */ /* 0x022fea0003c00000 */
.L_x_17:
[----:B------:R-:W-:-:S13]  /*1640*/  ISETP.NE.AND P0, PT, R102, 0x3, PT ;  /* 0x000000036600780c */ /* 0x000fda0003f05270 */
[----:B------:R-:W-:Y:S05]  /*1650*/  @!P0 BRA `(.L_x_18) ;  /* 0x0000000000048947 */ /* 0x000fea0003800000 */
[----:B------:R-:W-:Y:S01]  /*1660*/  BPT.TRAP 0x1 ;  /* 0x000000040000795c */ /* 0x000fe20000300000 */
.L_x_18:
[----:B------:R-:W0:Y:S01]  /*1670*/  S2UR UR5, SR_CgaCtaId ;  /* 0x00000000000579c3 */ /* 0x000e220000008800 */
[----:B------:R-:W-:Y:S01]  /*1680*/  UMOV UR4, 0x400 ;  /* 0x0000040000047882 */ /* 0x000fe20000000000 */
[----:B------:R-:W-:Y:S02]  /*1690*/  IMAD.U32 R0, RZ, RZ, UR40 ;  /* 0x00000028ff007e24 */ /* 0x000fe4000f8e00ff */
[----:B------:R-:W-:-:S03]  /*16a0*/  IMAD.U32 R3, RZ, RZ, UR41 ;  /* 0x00000029ff037e24 */ /* 0x000fc6000f8e00ff */
[----:B------:R-:W-:Y:S01]  /*16b0*/  SHF.L.U32 R0, R0, 0x1f, RZ ;  /* 0x0000001f00007819 */ /* 0x000fe200000006ff */
[----:B0-----:R-:W-:-:S06]  /*16c0*/  ULEA UR4, UR5, UR4, 0x18 ;  /* 0x0000000405047291 */ /* 0x001fcc000f8ec03f */
[----:B------:R-:W-:-:S04]  /*16d0*/  IMAD.U32 R6, RZ, RZ, UR4 ;  /* 0x00000004ff067e24 */ /* 0x000fc8000f8e00ff */
[----:B------:R-:W-:-:S04]  /*16e0*/  IMAD R3, R3, 0x8, R6 ;  /* 0x0000000803037824 */ /* 0x000fc800078e0206 */
[----:B------:R0:W1:Y:S01]  /*16f0*/  SYNCS.PHASECHK.TRANS64.TRYWAIT P1, [R3+URZ], R0 ;  /* 0x00000000030075a7 */ /* 0x000062000802017f */
[----:B------:R-:W-:Y:S05]  /*1700*/  @!P0 BRA `(.L_x_19) ;  /* 0x0000000000048947 */ /* 0x000fea0003800000 */
[----:B------:R-:W-:Y:S01]  /*1710*/  BPT.TRAP 0x1 ;  /* 0x000000040000795c */ /* 0x000fe20000300000 */
.L_x_19:
[----:B------:R-:W-:-:S05]  /*1720*/  IMAD.U32 R4, RZ, RZ, UR44 ;  /* 0x0000002cff047e24 */ /* 0x000fca000f8e00ff */
[----:B------:R-:W-:Y:S01]  /*1730*/  ISETP.GE.AND P2, PT, R4, 0x1, PT ;  /* 0x000000010400780c */ /* 0x000fe20003f46270 */
[----:B-1----:R-:W-:-:S12]  /*1740*/  @P1 BRA `(.L_x_20) ;  /* 0x0000000000081947 */ /* 0x002fd80003800000 */
[----:B------:R-:W1:Y:S02]  /*1750*/  SYNCS.PHASECHK.TRANS64.TRYWAIT P1, [R3+URZ], R0 ;  /* 0x00000000030075a7 */ /* 0x000e64000802017f */
[----:B-1----:R-:W-:Y:S05]  /*1760*/  @!P1 BRA `(.L_x_21) ;  /* 0x0000006400289947 */ /* 0x002fea0003800000 */
.L_x_20:
[----:B------:R-:W-:Y:S05]  /*1770*/  WARPSYNC.ALL ;  /* 0x0000000000007948 */ /* 0x000fea0003800000 */
[----:B------:R-:W-:Y:S01]  /*1780*/  R2UR UR4, R6 ;  /* 0x00000000060472ca */ /* 0x000fe200000e0000 */
[----:B------:R-:W-:Y:S01]  /*1790*/  ULEA UR5, UR41, UR45, 0xa ;  /* 0x0000002d29057291 */ /* 0x000fe2000f8e503f */
[----:B------:R-:W-:Y:S01]  /*17a0*/  WARPGROUP.ARRIVE ;  /* 0x00000000000079c5 */ /* 0x000fe20000000000 */
[----:B------:R-:W-:Y:S01]  /*17b0*/  UMOV UR9, 0x40000040 ;  /* 0x4000004000097882 */ /* 0x000fe20000000000 */
[----:B------:R-:W-:-:S04]  /*17c0*/  UMOV UR11, 0x40000040 ;  /* 0x40000040000b7882 */ /* 0x000fc80000000000 */
[----:B------:R-:W-:-:S05]  /*17d0*/  UMOV UR8, UR5 ;  /* 0x0000000500087c82 */ /* 0x000fca0008000000 */
[----:B------:R-:W-:-:S04]  /*17e0*/  UIADD3 UR4, UR4, 0x8100, URZ ;  /* 0x0000810004047890 */ /* 0x000fc8000fffe03f */
[----:B------:R-:W-:-:S04]  /*17f0*/  USHF.R.U32.HI UR4, URZ, 0x4, UR4 ;  /* 0x000000043f047899 */ /* 0x000fc80008011604 */
[----:B------:R-:W-:-:S04]  /*1800*/  ULOP3.LUT UR4, UR4, 0x3fff, URZ, 0xc0, !UPT ;  /* 0x00003fff04047892 */ /* 0x000fc8000f8ec03f */
[----:B------:R-:W-:-:S04]  /*1810*/  ULOP3.LUT UR4, UR4, 0x10000, URZ, 0xfc, !UPT ;  /* 0x0001000004047892 */ /* 0x000fc8000f8efc3f */
[----:B------:R-:W-:-:S07]  /*1820*/  ULEA UR6, UR41, UR4, 0xa ;  /* 0x0000000429067291 */ /* 0x000fce000f8e503f */
[----:B------:R-:W-:Y:S02]  /*1830*/  UMOV UR10, UR6 ;  /* 0x00000006000a7c82 */ /* 0x000fe40008000000 */
[----:B------:R-:W-:Y:S01]  /*1840*/  HGMMA.64x128x16.F32 R24, gdesc[UR8], RZ, !UPT, gsb0 ;  /* 0x01e00000081879f0 */ /* 0x000fe2000c0008ff */
[----:B------:R-:W-:Y:S02]  /*1850*/  UIADD3 UR8, UR5, 0x2, URZ ;  /* 0x0000000205087890 */ /* 0x000fe4000fffe03f */
[----:B------:R-:W-:Y:S01]  /*1860*/  UIADD3 UR10, UR6, 0x2, URZ ;  /* 0x00000002060a7890 */ /* 0x000fe2000fffe03f */
[----:B------:R-:W-:Y:S01]  /*1870*/  UMOV UR9, 0x40000040 ;  /* 0x4000004000097882 */ /* 0x000fe20000000000 */
[----:B------:R-:W-:Y:S01]  /*1880*/  UMOV UR11, 0x40000040 ;  /* 0x40000040000b7882 */ /* 0x000fe20000000000 */
[----:B------:R-:W-:Y:S02]  /*1890*/  WARPGROUP.DEPBAR.LE gsb0, 0x0 ;  /* 0x00008000000079c5 */ /* 0x000fe40000010000 */
[----:B------:R-:W-:-:S06]  /*18a0*/  WARPGROUP.ARRIVE ;  /* 0x00000000000079c5 */ /* 0x000fcc0000000000 */
[----:B------:R-:W-:Y:S01]  /*18b0*/  HGMMA.64x128x16.F32 R24, gdesc[UR8], R24, gsb0 ;  /* 0x01e00000081879f0 */ /* 0x000fe20008000818 */
        /* <DEDUP_REMOVED lines=13> */
[----:B------:R-:W-:Y:S03]  /*1990*/  HGMMA.64x128x16.F32 R24, gdesc[UR8], R24, gsb0 ;  /* 0x01e00000081879f0 */ /* 0x000fe60008000818 */
[----:B------:R-:W-:Y:S02]  /*19a0*/  WARPGROUP.DEPBAR.LE gsb0, 0x0 ;  /* 0x00008000000079c5 */ /* 0x000fe40000010000 */
[----:B------:R-:W-:Y:S05]  /*19b0*/  @!P2 BRA `(.L_x_22) ;  /* 0x000000040028a947 */ /* 0x000fea0003800000 */
[----:B------:R-:W-:Y:S01]  /*19c0*/  UIADD3 UR5, UR41, 0x1, URZ ;  /* 0x0000000129057890 */ /* 0x000fe2000fffe03f */
[----:B01----:R-:W-:Y:S02]  /*19d0*/  IMAD.U32 R0, RZ, RZ, UR44 ;  /* 0x0000002cff007e24 */ /* 0x003fe4000f8e00ff */
[----:B------:R-:W-:Y:S01]  /*19e0*/  IMAD.U32 R3, RZ, RZ, UR41 ;  /* 0x00000029ff037e24 */ /* 0x000fe2000f8e00ff */
[----:B------:R-:W-:-:S04]  /*19f0*/  UISETP.NE.AND UP0, UPT, UR5, 0x2, UPT ;  /* 0x000000020500788c */ /* 0x000fc8000bf05270 */
[----:B------:R-:W-:Y:S02]  /*1a00*/  USEL UR6, URZ, 0x1, UP0 ;  /* 0x000000013f067887 */ /* 0x000fe40008000000 */
[----:B------:R-:W-:Y:S02]  /*1a10*/  USEL UR5, UR5, URZ, UP0 ;  /* 0x0000003f05057287 */ /* 0x000fe40008000000 */
[----:B------:R-:W-:-:S06]  /*1a20*/  ULOP3.LUT UR6, UR40, UR6, URZ, 0x3c, !UPT ;  /* 0x0000000628067292 */ /* 0x000fcc000f8e3c3f */
[----:B------:R-:W-:-:S07]  /*1a30*/  IMAD.U32 R7, RZ, RZ, UR6 ;  /* 0x00000006ff077e24 */ /* 0x000fce000f8e00ff */
.L_x_29:
[----:B------:R-:W-:Y:S05]  /*1a40*/  @!P0 BRA `(.L_x_23) ;  /* 0x0000000000048947 */ /* 0x000fea0003800000 */
[----:B------:R-:W-:Y:S01]  /*1a50*/  BPT.TRAP 0x1 ;  /* 0x000000040000795c */ /* 0x000fe20000300000 */
.L_x_23:
[----:B------:R-:W0:Y:S01]  /*1a60*/  S2UR UR7, SR_CgaCtaId ;  /* 0x00000000000779c3 */ /* 0x000e220000008800 */
[----:B------:R-:W-:Y:S01]  /*1a70*/  UMOV UR6, 0x400 ;  /* 0x0000040000067882 */ /* 0x000fe20000000000 */
[----:B------:R-:W-:Y:S01]  /*1a80*/  IMAD.U32 R5, RZ, RZ, UR5 ;  /* 0x00000005ff057e24 */ /* 0x000fe2000f8e00ff */
[----:B------:R-:W-:Y:S01]  /*1a90*/  SHF.L.U32 R4, R7, 0x1f, RZ ;  /* 0x0000001f07047819 */ /* 0x000fe200000006ff */
[----:B0-----:R-:W-:-:S06]  /*1aa0*/  ULEA UR6, UR7, UR6, 0x18 ;  /* 0x0000000607067291 */ /* 0x001fcc000f8ec03f */
[----:B------:R-:W-:-:S04]  /*1ab0*/  IMAD.U32 R6, RZ, RZ, UR6 ;  /* 0x00000006ff067e24 */ /* 0x000fc8000f8e00ff */
[----:B------:R-:W-:-:S04]  /*1ac0*/  IMAD R5, R5, 0x8, R6 ;  /* 0x0000000805057824 */ /* 0x000fc800078e0206 */
[----:B------:R0:W1:Y:S01]  /*1ad0*/  SYNCS.PHASECHK.TRANS64.TRYWAIT P1, [R5+URZ], R4 ;  /* 0x00000004050075a7 */ /* 0x000062000802017f */
[----:B------:R-:W-:Y:S05]  /*1ae0*/  @!P0 BRA `(.L_x_24) ;  /* 0x0000000000048947 */ /* 0x000fea0003800000 */
[----:B------:R-:W-:Y:S01]  /*1af0*/  BPT.TRAP 0x1 ;  /* 0x000000040000795c */ /* 0x000fe20000300000 */
.L_x_24:
[----:B-1----:R-:W-:Y:S05]  /*1b00*/  @P1 BRA `(.L_x_25) ;  /* 0x0000000000081947 */ /* 0x002fea0003800000 */
[----:B------:R-:W1:Y:S02]  /*1b10*/  SYNCS.PHASECHK.TRANS64.TRYWAIT P1, [R5+URZ], R4 ;  /* 0x00000004050075a7 */ /* 0x000e64000802017f */
[----:B-1----:R-:W-:Y:S05]  /*1b20*/  @!P1 BRA `(.L_x_26) ;  /* 0x00000060004c9947 */ /* 0x002fea0003800000 */
.L_x_25:
[----:B------:R-:W-:Y:S01]  /*1b30*/  ULEA UR6, UR5, UR45, 0xa ;  /* 0x0000002d05067291 */ /* 0x000fe2000f8e503f */
[----:B------:R-:W-:Y:S01]  /*1b40*/  WARPGROUP.ARRIVE ;  /* 0x00000000000079c5 */ /* 0x000fe20000000000 */
[----:B------:R-:W-:Y:S01]  /*1b50*/  ULEA UR7, UR5, UR4, 0xa ;  /* 0x0000000405077291 */ /* 0x000fe2000f8e503f */
[----:B------:R-:W-:Y:S01]  /*1b60*/  UMOV UR9, 0x40000040 ;  /* 0x4000004000097882 */ /* 0x000fe20000000000 */
[----:B------:R-:W-:-:S03]  /*1b70*/  UMOV UR11, 0x40000040 ;  /* 0x40000040000b7882 */ /* 0x000fc60000000000 */
[----:B------:R-:W-:Y:S02]  /*1b80*/  UMOV UR8, UR6 ;  /* 0x0000000600087c82 */ /* 0x000fe40008000000 */
[----:B------:R-:W-:Y:S02]  /*1b90*/  UMOV UR10, UR7 ;  /* 0x00000007000a7c82 */ /* 0x000fe40008000000 */
[----:B------:R-:W-:Y:S01]  /*1ba0*/  HGMMA.64x128x16.F32 R24, gdesc[UR8], R24, gsb0 ;  /* 0x01e00000081879f0 */ /* 0x000fe20008000818 */
[----:B------:R-:W-:Y:S02]  /*1bb0*/  UIADD3 UR8, UR6, 0x2, URZ ;  /* 0x0000000206087890 */ /* 0x000fe4000fffe03f */
[----:B------:R-:W-:Y:S01]  /*1bc0*/  UIADD3 UR10, UR7, 0x2, URZ ;  /* 0x00000002070a7890 */ /* 0x000fe2000fffe03f */
[----:B------:R-:W-:Y:S01]  /*1bd0*/  UMOV UR9, 0x40000040 ;  /* 0x4000004000097882 */ /* 0x000fe20000000000 */
[----:B------:R-:W-:Y:S01]  /*1be0*/  UMOV UR11, 0x40000040 ;  /* 0x40000040000b7882 */ /* 0x000fe20000000000 */
[----:B------:R-:W-:-:S02]  /*1bf0*/  WARPGROUP.DEPBAR.LE gsb0, 0x0 ;  /* 0x00008000000079c5 */ /* 0x000fc40000010000 */
        /* <DEDUP_REMOVED lines=18> */
[----:B------:R-:W-:Y:S01]  /*1d20*/  BPT.TRAP 0x1 ;  /* 0x000000040000795c */ /* 0x000fe20000300000 */
.L_x_27:
[----:B------:R-:W-:-:S13]  /*1d30*/  ISETP.NE.AND P1, PT, R22, RZ, PT ;  /* 0x000000ff1600720c */ /* 0x000fda0003f25270 */
[----:B01----:R-:W-:-:S04]  /*1d40*/  @P1 IMAD R4, R3, 0x8, R6 ;  /* 0x0000000803041824 */ /* 0x003fc800078e0206 */
[----:B------:R-:W-:-:S05]  /*1d50*/  @P1 VIADD R4, R4, 0x10 ;  /* 0x0000001004041836 */ /* 0x000fca0000000000 */
[----:B------:R-:W-:-:S04]  /*1d60*/  @P1 PRMT R4, R19, 0x654, R4 ;  /* 0x0000065413041816 */ /* 0x000fc80000000004 */
[----:B------:R0:W-:Y:S01]  /*1d70*/  @P1 SYNCS.ARRIVE.TRANS64.RED.A1T0 RZ, [R4+URZ], RZ ;  /* 0x000000ff04ff19a7 */ /* 0x0001e2000810043f */
[----:B------:R-:W-:-:S13]  /*1d80*/  ISETP.GT.U32.AND P1, PT, R18, 0x1, PT ;  /* 0x000000011200780c */ /* 0x000fda0003f24070 */
[----:B0-----:R-:W-:Y:S05]  /*1d90*/  @P1 BRA `(.L_x_28) ;  /* 0x0000000000041947 */ /* 0x001fea0003800000 */
[----:B------:R-:W-:Y:S01]  /*1da0*/  BPT.TRAP 0x1 ;  /* 0x000000040000795c */ /* 0x000fe20000300000 */
.L_x_28:
[----:B------:R-:W-:Y:S01]  /*1db0*/  UIADD3 UR5, UR5, 0x1, URZ ;  /* 0x0000000105057890 */ /* 0x000fe2000fffe03f */
[C---:B------:R-:W-:Y:S01]  /*1dc0*/  ISETP.GT.AND P2, PT, R0.reuse, 0x1, PT ;  /* 0x000000010000780c */ /* 0x040fe20003f44270 */
[----:B------:R-:W-:Y:S02]  /*1dd0*/  VIADD R3, R3, 0x1 ;  /* 0x0000000103037836 */ /* 0x000fe40000000000 */
[----:B------:R-:W-:Y:S01]  /*1de0*/  UISETP.NE.AND UP0, UPT, UR5, 0x2, UPT ;  /* 0x000000020500788c */ /* 0x000fe2000bf05270 */
[----:B------:R-:W-:Y:S02]  /*1df0*/  VIADD R0, R0, 0xffffffff ;  /* 0xffffffff00007836 */ /* 0x000fe40000000000 */
[C---:B------:R-:W-:Y:S01]  /*1e00*/  ISETP.NE.AND P1, PT, R3.reuse, 0x2, PT ;  /* 0x000000020300780c */ /* 0x040fe20003f25270 */
[----:B------:R-:W-:Y:S02]  /*1e10*/  USEL UR6, URZ, 0x1, UP0 ;  /* 0x000000013f067887 */ /* 0x000fe40008000000 */
[----:B------:R-:W-:Y:S01]  /*1e20*/  USEL UR5, UR5, URZ, UP0 ;  /* 0x0000003f05057287 */ /* 0x000fe20008000000 */
[----:B------:R-:W-:-:S03]  /*1e30*/  SEL R3, R3, RZ, P1 ;  /* 0x000000ff03037207 */ /* 0x000fc60000800000 */
[----:B------:R-:W-:Y:S01]  /*1e40*/  LOP3.LUT R7, R7, UR6, RZ, 0x3c, !PT ;  /* 0x0000000607077c12 */ /* 0x000fe2000f8e3cff */
[----:B------:R-:W-:Y:S07]  /*1e50*/  @P2 BRA `(.L_x_29) ;  /* 0xfffffff800f82947 */ /* 0x000fee000383ffff */
.L_x_22:
[----:B01----:R-:W0:Y:S02]  /*1e60*/  LDC R0, c[0x0][0x28c] ;  /* 0x0000a300ff007b82 */ /* 0x003e240000000800 */
[----:B0-----:R-:W-:-:S13]  /*1e70*/  ISETP.GE.AND P1, PT, R0, 0x1, PT ;  /* 0x000000010000780c */ /* 0x001fda0003f26270 */
[----:B------:R-:W-:Y:S05]  /*1e80*/  @!P1 BRA `(.L_x_30) ;  /* 0x0000000000389947 */ /* 0x000fea0003800000 */
[----:B------:R-:W-:Y:S05]  /*1e90*/  @!P0 BRA `(.L_x_31) ;  /* 0x0000000000048947 */ /* 0x000fea0003800000 */
[----:B------:R-:W-:Y:S01]  /*1ea0*/  BPT.TRAP 0x1 ;  /* 0x000000040000795c */ /* 0x000fe20000300000 */
.L_x_31:
[----:B------:R-:W-:-:S13]  /*1eb0*/  ISETP.NE.AND P0, PT, R22, RZ, PT ;  /* 0x000000ff1600720c */ /* 0x000fda0003f05270 */
[----:B------:R-:W-:-:S05]  /*1ec0*/  VOTEU.ANY UP0, P0 ;  /* 0x00000000003f7886 */ /* 0x000fca0000000100 */
[----:B------:R-:W-:-:S06]  /*1ed0*/  @UP0 UIADD3 UR4, UR44, UR41, URZ ;  /* 0x000000292c040290 */ /* 0x000fcc000fffe03f */
[----:B------:R-:W-:-:S04]  /*1ee0*/  IMAD.U32 R0, RZ, RZ, UR4 ;  /* 0x00000004ff007e24 */ /* 0x000fc8000f8e00ff */
[----:B------:R-:W-:-:S05]  /*1ef0*/  @P0 IMAD.SHL.U32 R0, R0, 0x8, RZ ;  /* 0x0000000800000824 */ /* 0x000fca00078e00ff */
[----:B------:R-:W-:-:S04]  /*1f00*/  @P0 LOP3.LUT R0, R0, 0x8, RZ, 0xc0, !PT ;  /* 0x0000000800000812 */ /* 0x000fc800078ec0ff */
[----:B------:R-:W-:-:S04]  /*1f10*/  @P0 IADD3 R0, R6, 0x10, R0 ;  /* 0x0000001006000810 */ /* 0x000fc80007ffe000 */
[----:B------:R-:W-:-:S04]  /*1f20*/  @P0 PRMT R0, R19, 0x654, R0 ;  /* 0x0000065413000816 */ /* 0x000fc80000000000 */
[----:B------:R0:W-:Y:S01]  /*1f30*/  @P0 SYNCS.ARRIVE.TRANS64.RED.A1T0 RZ, [R0+URZ], RZ ;  /* 0x000000ff00ff09a7 */ /* 0x0001e2000810043f */
[----:B------:R-:W-:-:S13]  /*1f40*/  ISETP.GT.U32.AND P0, PT, R18, 0x1, PT ;  /* 0x000000011200780c */ /* 0x000fda0003f04070 */
[----:B0-----:R-:W-:Y:S05]  /*1f50*/  @P0 BRA `(.L_x_30) ;  /* 0x0000000000040947 */ /* 0x001fea0003800000 */
[----:B------:R-:W-:Y:S01]  /*1f60*/  BPT.TRAP 0x1 ;  /* 0x000000040000795c */ /* 0x000fe20000300000 */
.L_x_30:
[----:B------:R-:W-:Y:S01]  /*1f70*/  IMAD.SHL.U32 R100, R100, 0x80, RZ ;  /* 0x0000008064647824 */ /* 0x000fe200078e00ff */
[----:B------:R-:W-:Y:S01]  /*1f80*/  ULDC UR6, c[0x0][0x288] ;  /* 0x0000a20000067ab9 */ /* 0x000fe20000000800 */
[----:B------:R-:W-:Y:S01]  /*1f90*/  SHF.R.S32.HI R11, RZ, 0x1f, R101 ;  /* 0x0000001fff0b7819 */ /* 0x000fe20000011465 */
[C---:B------:R-:W-:Y:S01]  /*1fa0*/  IMAD.SHL.U32 R6, R103.reuse, 0x80, RZ ;  /* 0x0000008067067824 */ /* 0x040fe200078e00ff */
[----:B------:R-:W-:Y:S01]  /*1fb0*/  ULDC.64 UR4, c[0x0][0x5d0] ;  /* 0x0001740000047ab9 */ /* 0x000fe20000000a00 */
[C---:B------:R-:W-:Y:S01]  /*1fc0*/  LOP3.LUT R8, R100.reuse, 0x6, R95, 0xf8, !PT ;  /* 0x0000000664087812 */ /* 0x040fe200078ef85f */
[----:B------:R-:W-:Y:S01]  /*1fd0*/  IMAD.WIDE R104, R103, 0x80, R88 ;  /* 0x0000008067687825 */ /* 0x000fe200078e0258 */
[----:B------:R-:W-:Y:S01]  /*1fe0*/  ISETP.GE.AND P0, PT, R100, UR6, PT ;  /* 0x0000000664007c0c */ /* 0x000fe2000bf06270 */
[----:B------:R-:W-:Y:S01]  /*1ff0*/  ULDC UR6, c[0x0][0x284] ;  /* 0x0000a10000067ab9 */ /* 0x000fe20000000800 */
[----:B------:R-:W-:Y:S01]  /*2000*/  SHF.R.S32.HI R9, RZ, 0x1f, R8 ;  /* 0x0000001fff097819 */ /* 0x000fe20000011408 */
[----:B------:R-:W-:Y:S01]  /*2010*/  IMAD R0, R11, UR4, RZ ;  /* 0x000000040b007c24 */ /* 0x000fe2000f8e02ff */
[----:B------:R-:W-:-:S03]  /*2020*/  ISETP.GE.OR P0, PT, R6, UR6, P0 ;  /* 0x0000000606007c0c */ /* 0x000fc60008706670 */
[C---:B------:R-:W-:Y:S02]  /*2030*/  IMAD R3, R101.reuse, UR5, R0 ;  /* 0x0000000565037c24 */ /* 0x040fe4000f8e0200 */
[----:B------:R-:W-:Y:S01]  /*2040*/  IMAD.WIDE.U32 R4, R101, UR4, R8 ;  /* 0x0000000465047c25 */ /* 0x000fe2000f8e0008 */
[----:B------:R-:W-:-:S03]  /*2050*/  ULDC.64 UR4, c[0x0][0x5c8] ;  /* 0x0001720000047ab9 */ /* 0x000fc60000000a00 */
[----:B------:R-:W-:Y:S02]  /*2060*/  IMAD R7, R105, UR4, RZ ;  /* 0x0000000469077c24 */ /* 0x000fe4000f8e02ff */
[----:B------:R-:W-:Y:S02]  /*2070*/  IMAD.IADD R5, R5, 0x1, R3 ;  /* 0x0000000105057824 */ /* 0x000fe400078e0203 */
[C---:B------:R-:W-:Y:S02]  /*2080*/  IMAD R7, R104.reuse, UR5, R7 ;  /* 0x0000000568077c24 */ /* 0x040fe4000f8e0207 */
[----:B------:R-:W-:-:S04]  /*2090*/  IMAD.WIDE.U32 R106, R104, UR4, R4 ;  /* 0x00000004686a7c25 */ /* 0x000fc8000f8e0004 */
[----:B------:R-:W-:Y:S01]  /*20a0*/  IMAD.MOV.U32 R0, RZ, RZ, -0x1 ;  /* 0xffffffffff007424 */ /* 0x000fe200078e00ff */
[----:B------:R-:W-:Y:S06]  /*20b0*/  @P0 BRA `(.L_x_32) ;  /* 0x00000040001c0947 */ /* 0x000fec0003800000 */
[----:B-----5:R-:W-:Y:S01]  /*20c0*/  FSETP.NEU.AND P0, PT, R90, RZ, PT ;  /* 0x000000ff5a00720b */ /* 0x020fe20003f0d000 */
[----:B------:R-:W-:Y:S01]  /*20d0*/  IMAD.IADD R4, R94, 0x1, -R100 ;  /* 0x000000015e047824 */ /* 0x000fe200078e0a64 */
[----:B------:R-:W-:Y:S01]  /*20e0*/  BSSY B0, `(.L_x_32) ;  /* 0x0000404000007945 */ /* 0x000fe20003800000 */
[----:B------:R-:W-:Y:S02]  /*20f0*/  IMAD.IADD R3, R99, 0x1, -R6 ;  /* 0x0000000163037824 */ /* 0x000fe400078e0a06 */
[----:B------:R-:W-:Y:S01]  /*2100*/  IMAD.IADD R103, R107, 0x1, R7 ;  /* 0x000000016b677824 */ /* 0x000fe200078e0207 */
[----:B------:R-:W-:-:S04]  /*2110*/  ISETP.GT.AND P2, PT, R4, RZ, PT ;  /* 0x000000ff0400720c */ /* 0x000fc80003f44270 */
[----:B------:R-:W-:-:S03]  /*2120*/  ISETP.GT.AND P1, PT, R3, RZ, P2 ;  /* 0x000000ff0300720c */ /* 0x000fc60001724270 */
[----:B------:R-:W-:Y:S10]  /*2130*/  @!P0 BRA `(.L_x_33) ;  /* 0x0000002c00288947 */ /* 0x000ff40003800000 */
[----:B------:R-:W0:Y:S01]  /*2140*/  LDC.64 R110, c[0x0][0x5b8] ;  /* 0x00016e00ff6e7b82 */ /* 0x000e220000000a00 */
[----:B------:R-:W-:-:S07]  /*2150*/  ULDC.64 UR4, c[0x0][0x5c0] ;  /* 0x0001700000047ab9 */ /* 0x000fce0000000a00 */
[----:B------:R-:W1:Y:S08]  /*2160*/  LDC.64 R112, c[0x0][0x5b0] ;  /* 0x00016c00ff707b82 */ /* 0x000e700000000a00 */
[----:B------:R-:W2:Y:S01]  /*2170*/  LDC.64 R114, c[0x0][0x5a8] ;  /* 0x00016a00ff727b82 */ /* 0x000ea20000000a00 */
[-C--:B0-----:R-:W-:Y:S02]  /*2180*/  IMAD R6, R11, R110.reuse, RZ ;  /* 0x0000006e0b067224 */ /* 0x081fe400078e02ff */
[----:B------:R-:W-:-:S04]  /*2190*/  IMAD.WIDE.U32 R108, R101, R110, R8 ;  /* 0x0000006e656c7225 */ /* 0x000fc800078e0008 */
[----:B------:R-:W-:Y:S02]  /*21a0*/  IMAD R107, R101, R111, R6 ;  /* 0x0000006f656b7224 */ /* 0x000fe400078e0206 */
[-C--:B-1----:R-:W-:Y:S02]  /*21b0*/  IMAD R5, R105, R112.reuse, RZ ;  /* 0x0000007069057224 */ /* 0x082fe400078e02ff */
[----:B------:R-:W-:Y:S02]  /*21c0*/  IMAD.IADD R13, R109, 0x1, R107 ;  /* 0x000000016d0d7824 */ /* 0x000fe400078e026b */
[----:B------:R-:W-:Y:S02]  /*21d0*/  IMAD.MOV.U32 R12, RZ, RZ, R108 ;  /* 0x000000ffff0c7224 */ /* 0x000fe400078e006c */
[C---:B------:R-:W-:Y:S02]  /*21e0*/  IMAD R111, R104.reuse, R113, R5 ;  /* 0x00000071686f7224 */ /* 0x040fe400078e0205 */
[----:B------:R-:W-:-:S04]  /*21f0*/  IMAD.WIDE.U32 R6, R104, R112, R12 ;  /* 0x0000007068067225 */ /* 0x000fc800078e000c */
[----:B------:R-:W-:Y:S01]  /*2200*/  IMAD.IADD R5, R7, 0x1, R111 ;  /* 0x0000000107057824 */ /* 0x000fe200078e026f */
[----:B--2---:R-:W-:-:S04]  /*2210*/  LEA R14, P0, R6, R114, 0x1 ;  /* 0x00000072060e7211 */ /* 0x004fc800078008ff */
[----:B------:R-:W-:-:S05]  /*2220*/  LEA.HI.X R15, R6, R115, R5, 0x1, P0 ;  /* 0x00000073060f7211 */ /* 0x000fca00000f0c05 */
[----:B------:R0:W2:Y:S01]  /*2230*/  @P1 LDG.E.LTC128B.U16 R5, desc[UR38][R14.64] ;  /* 0x000000260e051981 */ /* 0x0000a2000c1e1520 */
[----:B------:R-:W-:Y:S01]  /*2240*/  LEA R10, P0, R106, UR4, 0x1 ;  /* 0x000000046a0a7c11 */ /* 0x000fe2000f8008ff */
[----:B------:R-:W-:Y:S01]  /*2250*/  IMAD.WIDE.U32 R6, R104, R112, R8 ;  /* 0x0000007068067225 */ /* 0x000fe200078e0008 */
[----:B------:R-:W-:Y:S03]  /*2260*/  BSSY B1, `(.L_x_34) ;  /* 0x0000012000017945 */ /* 0x000fe60003800000 */
[----:B------:R-:W-:Y:S02]  /*2270*/  IMAD.IADD R7, R111, 0x1, R7 ;  /* 0x000000016f077824 */ /* 0x000fe400078e0207 */
[----:B------:R-:W-:Y:S01]  /*2280*/  IMAD.WIDE.U32 R20, R101, R110, R6 ;  /* 0x0000006e65147225 */ /* 0x000fe200078e0006 */
[----:B0-----:R-:W-:-:S03]  /*2290*/  SHF.L.U64.HI R15, R112, 0x3, R113 ;  /* 0x00000003700f7819 */ /* 0x001fc60000010271 */
[----:B------:R-:W-:Y:S01]  /*22a0*/  IMAD.IADD R7, R107, 0x1, R21 ;  /* 0x000000016b077824 */ /* 0x000fe200078e0215 */
[----:B------:R-:W-:Y:S01]  /*22b0*/  LEA R6, P4, R20, R114, 0x1 ;  /* 0x0000007214067211 */ /* 0x000fe200078808ff */
[----:B------:R-:W-:-:S03]  /*22c0*/  IMAD.SHL.U32 R14, R112, 0x8, RZ ;  /* 0x00000008700e7824 */ /* 0x000fc600078e00ff */
[----:B------:R-:W-:Y:S01]  /*22d0*/  LEA.HI.X R7, R20, R115, R7, 0x1, P4 ;  /* 0x0000007314077211 */ /* 0x000fe200020f0c07 */
[----:B--2---:R-:W-:-:S05]  /*22e0*/  HADD2.F32 R11, -RZ, R5.H0_H0 ;  /* 0x20000005ff0b7230 */ /* 0x004fca0000004100 */
[----:B------:R-:W-:-:S04]  /*22f0*/  FMUL R11, R11, R90 ;  /* 0x0000005a0b0b7220 */ /* 0x000fc80000400000 */
[----:B------:R-:W-:Y:S01]  /*2300*/  FFMA R24, R24, R23, R11 ;  /* 0x0000001718187223 */ /* 0x000fe2000000000b */
[----:B------:R-:W-:Y:S02]  /*2310*/  LEA.HI.X R11, R106, UR5, R103, 0x1, P0 ;  /* 0x000000056a0b7c11 */ /* 0x000fe400080f0c67 */
[----:B------:R-:W-:Y:S02]  /*2320*/  ISETP.GT.AND P0, PT, R4, 0x1, PT ;  /* 0x000000010400780c */ /* 0x000fe40003f04270 */
[----:B------:R-:W-:Y:S02]  /*2330*/  F2FP.F16.F32.PACK_AB R24, RZ, R24 ;  /* 0x00000018ff18723e */ /* 0x000fe400000000ff */
[----:B------:R-:W-:-:S03]  /*2340*/  ISETP.GT.AND P3, PT, R3, RZ, P0 ;  /* 0x000000ff0300720c */ /* 0x000fc60000764270 */
[----:B------:R0:W-:Y:S10]  /*2350*/  @P1 STG.E.U16 desc[UR38][R10.64], R24 ;  /* 0x000000180a001986 */ /* 0x0001f4000c101526 */
[----:B------:R-:W-:Y:S05]  /*2360*/  @!P3 BRA `(.L_x_35) ;  /* 0x000000000004b947 */ /* 0x000fea0003800000 */
[----:B------:R1:W5:Y:S02]  /*2370*/  LDG.E.LTC128B.U16 R5, desc[UR38][R6.64+0x2] ;  /* 0x0000022606057981 */ /* 0x000364000c1e1520 */
.L_x_35:
[----:B------:R-:W-:Y:S05]  /*2380*/  BSYNC B1 ;  /* 0x0000000000017941 */ /* 0x000fea0003800000 */
.L_x_34:
[----:B-----5:R-:W-:Y:S01]  /*2390*/  HADD2.F32 R103, -RZ, R5.H0_H0 ;  /* 0x20000005ff677230 */ /* 0x020fe20000004100 */
[----:B------:R-:W-:Y:S01]  /*23a0*/  ISETP.GT.AND P2, PT, R3, 0x8, P2 ;  /* 0x000000080300780c */ /* 0x000fe20001744270 */
[----:B------:R-:W-:Y:S01]  /*23b0*/  IMAD.WIDE.U32 R20, R104, R112, R14 ;  /* 0x0000007068147225 */ /* 0x000fe200078e000e */
[----:B0-----:R-:W-:-:S03]  /*23c0*/  PRMT R24, R5, 0x7610, R24 ;  /* 0x0000761005187816 */ /* 0x001fc60000000018 */
[----:B------:R-:W-:Y:S01]  /*23d0*/  FMUL R12, R103, R90 ;  /* 0x0000005a670c7220 */ /* 0x000fe20000400000 */
[----:B------:R-:W-:Y:S01]  /*23e0*/  IMAD.IADD R111, R111, 0x1, R21 ;  /* 0x000000016f6f7824 */ /* 0x000fe200078e0215 */
[----:B------:R-:W-:Y:S02]  /*23f0*/  IADD3 R108, P1, R108, R20, RZ ;  /* 0x000000146c6c7210 */ /* 0x000fe40007f3e0ff */
[----:B------:R-:W-:-:S03]  /*2400*/  FFMA R12, R25, R23, R12 ;  /* 0x00000017190c7223 */ /* 0x000fc6000000000c */
[----:B------:R-:W-:Y:S01]  /*2410*/  IMAD.X R13, R111, 0x1, R13, P1 ;  /* 0x000000016f0d7824 */ /* 0x000fe200008e060d */
[C---:B------:R-:W-:Y:S02]  /*2420*/  LEA R14, P1, R108.reuse, R114, 0x1 ;  /* 0x000000726c0e7211 */ /* 0x040fe400078208ff */
[----:B------:R-:W-:Y:S02]  /*2430*/  F2FP.F16.F32.PACK_AB R12, RZ, R12 ;  /* 0x0000000cff0c723e */ /* 0x000fe400000000ff */
[----:B------:R-:W-:Y:S02]  /*2440*/  LEA.HI.X R15, R108, R115, R13, 0x1, P1 ;  /* 0x000000736c0f7211 */ /* 0x000fe400008f0c0d */
[----:B------:R-:W-:-:S05]  /*2450*/  PRMT R21, R12, 0x7610, R21 ;  /* 0x000076100c157816 */ /* 0x000fca0000000015 */
[----:B------:R0:W-:Y:S04]  /*2460*/  @P3 STG.E.U16 desc[UR38][R10.64+0x2], R21 ;  /* 0x000002150a003986 */ /* 0x0001e8000c101526 */
[----:B------:R-:W2:Y:S01]  /*2470*/  @P2 LDG.E.LTC128B.U16 R24, desc[UR38][R14.64] ;  /* 0x000000260e182981 */ /* 0x000ea2000c1e1520 */
[----:B------:R-:W-:Y:S01]  /*2480*/  IADD3 R20, P1, R8, R20, RZ ;  /* 0x0000001408147210 */ /* 0x000fe20007f3e0ff */
[----:B------:R-:W-:Y:S01]  /*2490*/  BSSY B1, `(.L_x_36) ;  /* 0x0000011000017945 */ /* 0x000fe20003800000 */
[----:B------:R-:W-:Y:S02]  /*24a0*/  SHF.L.U64.HI R13, R91, 0x1, R92 ;  /* 0x000000015b0d7819 */ /* 0x000fe4000001025c */
[----:B------:R-:W-:Y:S01]  /*24b0*/  ISETP.GT.AND P0, PT, R3, 0x8, P0 ;  /* 0x000000080300780c */ /* 0x000fe20000704270 */
[----:B0-----:R-:W-:Y:S01]  /*24c0*/  IMAD.X R21, R9, 0x1, R111, P1 ;  /* 0x0000000109157824 */ /* 0x001fe200008e066f */
[----:B------:R-:W-:Y:S01]  /*24d0*/  LEA R12, P1, R91, R10, 0x1 ;  /* 0x0000000a5b0c7211 */ /* 0x000fe200078208ff */
[----:B------:R-:W-:-:S04]  /*24e0*/  IMAD.WIDE.U32 R20, R101, R110, R20 ;  /* 0x0000006e65147225 */ /* 0x000fc800078e0014 */
[----:B------:R-:W-:Y:S01]  /*24f0*/  IMAD.X R13, R13, 0x1, R11, P1 ;  /* 0x000000010d0d7824 */ /* 0x000fe200008e060b */
[----:B------:R-:W-:Y:S01]  /*2500*/  LEA R8, P3, R20, R114, 0x1 ;  /* 0x0000007214087211 */ /* 0x000fe200078608ff */
[----:B------:R-:W-:-:S05]  /*2510*/  IMAD.IADD R9, R107, 0x1, R21 ;  /* 0x000000016b097824 */ /* 0x000fca00078e0215 */
[----:B------:R-:W-:Y:S01]  /*2520*/  LEA.HI.X R9, R20, R115, R9, 0x1, P3 ;  /* 0x0000007314097211 */ /* 0x000fe200018f0c09 */
[----:B--2---:R-:W-:-:S05]  /*2530*/  HADD2.F32 R5, -RZ, R24.H0_H0 ;  /* 0x20000018ff057230 */ /* 0x004fca0000004100 */
[----:B------:R-:W-:-:S04]  /*2540*/  FMUL R5, R5, R90 ;  /* 0x0000005a05057220 */ /* 0x000fc80000400000 */
[----:B------:R-:W-:-:S05]  /*2550*/  FFMA R5, R26, R23, R5 ;  /* 0x000000171a057223 */ /* 0x000fca0000000005 */
[----:B------:R-:W-:-:S05]  /*2560*/  F2FP.F16.F32.PACK_AB R5, RZ, R5 ;  /* 0x00000005ff05723e */ /* 0x000fca00000000ff */
[----:B------:R0:W-:Y:S01]  /*2570*/  @P2 STG.E.U16 desc[UR38][R12.64], R5 ;  /* 0x000000050c002986 */ /* 0x0001e2000c101526 */
[----:B------:R-:W-:Y:S05]  /*2580*/  @!P0 BRA `(.L_x_37) ;  /* 0x0000000000048947 */ /* 0x000fea0003800000 */
[----:B------:R2:W5:Y:S02]  /*2590*/  LDG.E.LTC128B.U16 R24, desc[UR38][R8.64+0x2] ;  /* 0x0000022608187981 */ /* 0x000564000c1e1520 */
.L_x_37:
[----:B------:R-:W-:Y:S05]  /*25a0*/  BSYNC B1 ;  /* 0x0000000000017941 */ /* 0x000fea0003800000 */
.L_x_36:
[----:B0----5:R-:W-:Y:S01]  /*25b0*/  HADD2.F32 R5, -RZ, R24.H0_H0 ;  /* 0x20000018ff057230 */ /* 0x021fe20000004100 */
[----:B------:R-:W-:Y:S01]  /*25c0*/  ISETP.GT.AND P1, PT, R4, 0x8, PT ;  /* 0x000000080400780c */ /* 0x000fe20003f24270 */
[----:B------:R-:W-:Y:S03]  /*25d0*/  BSSY B1, `(.L_x_38) ;  /* 0x0000008000017945 */ /* 0x000fe60003800000 */
[----:B------:R-:W-:Y:S01]  /*25e0*/  FMUL R14, R5, R90 ;  /* 0x0000005a050e7220 */ /* 0x000fe20000400000 */
[----:B------:R-:W-:-:S03]  /*25f0*/  ISETP.GT.AND P2, PT, R3, RZ, P1 ;  /* 0x000000ff0300720c */ /* 0x000fc60000f44270 */
[----:B------:R-:W-:-:S05]  /*2600*/  FFMA R14, R27, R23, R14 ;  /* 0x000000171b0e7223 */ /* 0x000fca000000000e */
[----:B------:R-:W-:-:S05]  /*2610*/  F2FP.F16.F32.PACK_AB R14, RZ, R14 ;  /* 0x0000000eff0e723e */ /* 0x000fca00000000ff */
[----:B------:R0:W-:Y:S01]  /*2620*/  @P0 STG.E.U16 desc[UR38][R12.64+0x2], R14 ;  /* 0x0000020e0c000986 */ /* 0x0001e2000c101526 */
[----:B------:R-:W-:Y:S05]  /*2630*/  @!P2 BRA `(.L_x_39) ;  /* 0x000000000004a947 */ /* 0x000fea0003800000 */
[----:B------:R3:W5:Y:S02]  /*2640*/  LDG.E.LTC128B.U16 R24, desc[UR38][R6.64+0x10] ;  /* 0x0000102606187981 */ /* 0x000764000c1e1520 */
.L_x_39:
[----:B------:R-:W-:Y:S05]  /*2650*/  BSYNC B1 ;  /* 0x0000000000017941 */ /* 0x000fea0003800000 */
.L_x_38:
[----:B-----5:R-:W-:Y:S01]  /*2660*/  HADD2.F32 R5, -RZ, R24.H0_H0 ;  /* 0x20000018ff057230 */ /* 0x020fe20000004100 */
        /* <DEDUP_REMOVED lines=9> */
.L_x_41:
[----:B------:R-:W-:Y:S05]  /*2700*/  BSYNC B1 ;  /* 0x0000000000017941 */ /* 0x000fea0003800000 */
.L_x_40:
[----:B----45:R-:W-:Y:S01]  /*2710*/  HADD2.F32 R5, -RZ, R24.H0_H0 ;  /* 0x20000018ff057230 */ /* 0x030fe20000004100 */
[----:B------:R-:W-:Y:S01]  /*2720*/  ISETP.GT.AND P1, PT, R3, 0x8, P1 ;  /* 0x000000080300780c */ /* 0x000fe20000f24270 */
[----:B------:R-:W-:Y:S03]  /*2730*/  BSSY B1, `(.L_x_42) ;  /* 0x0000007000017945 */ /* 0x000fe60003800000 */
[----:B0-----:R-:W-:-:S04]  /*2740*/  FMUL R14, R5, R90 ;  /* 0x0000005a050e7220 */ /* 0x001fc80000400000 */
[----:B------:R-:W-:-:S05]  /*2750*/  FFMA R14, R29, R23, R14 ;  /* 0x000000171d0e7223 */ /* 0x000fca000000000e */
[----:B------:R-:W-:-:S05]  /*2760*/  F2FP.F16.F32.PACK_AB R14, RZ, R14 ;  /* 0x0000000eff0e723e */ /* 0x000fca00000000ff */
[----:B------:R0:W-:Y:S01]  /*2770*/  @P3 STG.E.U16 desc[UR38][R10.64+0x12], R14 ;  /* 0x0000120e0a003986 */ /* 0x0001e2000c101526 */
[----:B------:R-:W-:Y:S05]  /*2780*/  @!P1 BRA `(.L_x_43) ;  /* 0x0000000000049947 */ /* 0x000fea0003800000 */
[----:B------:R4:W5:Y:S02]  /*2790*/  LDG.E.LTC128B.U16 R24, desc[UR38][R8.64+0x10] ;  /* 0x0000102608187981 */ /* 0x000964000c1e1520 */
.L_x_43:
[----:B------:R-:W-:Y:S05]  /*27a0*/  BSYNC B1 ;  /* 0x0000000000017941 */ /* 0x000fea0003800000 */
.L_x_42:
[----:B-----5:R-:W-:Y:S01]  /*27b0*/  HADD2.F32 R5, -RZ, R24.H0_H0 ;  /* 0x20000018ff057230 */ /* 0x020fe20000004100 */
[----:B------:R-:W-:Y:S01]  /*27c0*/  ISETP.GT.AND P0, PT, R3, 0x8, P0 ;  /* 0x000000080300780c */ /* 0x000fe20000704270 */
[----:B------:R-:W-:Y:S03]  /*27d0*/  BSSY B1, `(.L_x_44) ;  /* 0x0000007000017945 */ /* 0x000fe60003800000 */
[----:B------:R-:W-:-:S04]  /*27e0*/  FMUL R5, R5, R90 ;  /* 0x0000005a05057220 */ /* 0x000fc80000400000 */
[----:B------:R-:W-:-:S05]  /*27f0*/  FFMA R5, R30, R23, R5 ;  /* 0x000000171e057223 */ /* 0x000fca0000000005 */
[----:B------:R-:W-:-:S05]  /*2800*/  F2FP.F16.F32.PACK_AB R5, RZ, R5 ;  /* 0x00000005ff05723e */ /* 0x000fca00000000ff */
[----:B------:R0:W-:Y:S01]  /*2810*/  @P1 STG.E.U16 desc[UR38][R12.64+0x10], R5 ;  /* 0x000010050c001986 */ /* 0x0001e2000c101526 */
[----:B------:R-:W-:Y:S05]  /*2820*/  @!P0 BRA `(.L_x_45) ;  /* 0x0000000000048947 */ /* 0x000fea0003800000 */
[----:B------:R0:W5:Y:S02]  /*2830*/  LDG.E.LTC128B.U16 R24, desc[UR38][R8.64+0x12] ;  /* 0x0000122608187981 */ /* 0x000164000c1e1520 */
.L_x_45:
[----:B------:R-:W-:Y:S05]  /*2840*/  BSYNC B1 ;  /* 0x0000000000017941 */ /* 0x000fea0003800000 */
.L_x_44:
        /* <DEDUP_REMOVED lines=10> */
.L_x_47:
[----:B------:R-:W-:Y:S05]  /*28f0*/  BSYNC B1 ;  /* 0x0000000000017941 */ /* 0x000fea0003800000 */
.L_x_46:
        /* <DEDUP_REMOVED lines=10> */
.L_x_49:
[----:B------:R-:W-:Y:S05]  /*29a0*/  BSYNC B1 ;  /* 0x0000000000017941 */ /* 0x000fea0003800000 */
.L_x_48:
[----:B0----5:R-:W-:Y:S01]  /*29b0*/  HADD2.F32 R5, -RZ, R24.H0_H0 ;  /* 0x20000018ff057230 */ /* 0x021fe20000004100 */
        /* <DEDUP_REMOVED lines=8> */
.L_x_51:
[----:B------:R-:W-:Y:S05]  /*2a40*/  BSYNC B1 ;  /* 0x0000000000017941 */ /* 0x000fea0003800000 */
.L_x_50:
        /* <DEDUP_REMOVED lines=9> */
.L_x_53:
[----:B------:R-:W-:Y:S05]  /*2ae0*/  BSYNC B1 ;  /* 0x0000000000017941 */ /* 0x000fea0003800000 */
.L_x_52:
        /* <DEDUP_REMOVED lines=10> */
.L_x_55:
[----:B------:R-:W-:Y:S05]  /*2b90*/  BSYNC B1 ;  /* 0x0000000000017941 */ /* 0x000fea0003800000 */
.L_x_54:
        /* <DEDUP_REMOVED lines=10> */
.L_x_57:
[----:B------:R-:W-:Y:S05]  /*2c40*/  BSYNC B1 ;  /* 0x0000000000017941 */ /* 0x000fea0003800000 */
.L_x_56:
        /* <DEDUP_REMOVED lines=9> */
.L_x_59:
[----:B------:R-:W-:Y:S05]  /*2ce0*/  BSYNC B1 ;  /* 0x0000000000017941 */ /* 0x000fea0003800000 */
.L_x_58:
        /* <DEDUP_REMOVED lines=9> */
.L_x_61:
[----:B------:R-:W-:Y:S05]  /*2d80*/  BSYNC B1 ;  /* 0x0000000000017941 */ /* 0x000fea0003800000 */
.L_x_60:
        /* <DEDUP_REMOVED lines=10> */
.L_x_63:
[----:B------:R-:W-:Y:S05]  /*2e30*/  BSYNC B1 ;  /* 0x0000000000017941 */ /* 0x000fea0003800000 */
.L_x_62:
        /* <DEDUP_REMOVED lines=10> */
.L_x_65:
[----:B------:R-:W-:Y:S05]  /*2ee0*/  BSYNC B1 ;  /* 0x0000000000017941 */ /* 0x000fea0003800000 */
.L_x_64:
        /* <DEDUP_REMOVED lines=9> */
.L_x_67:
[----:B------:R-:W-:Y:S05]  /*2f80*/  BSYNC B1 ;  /* 0x0000000000017941 */ /* 0x000fea0003800000 */
.L_x_66:
        /* <DEDUP_REMOVED lines=9> */
.L_x_69:
[----:B------:R-:W-:Y:S05]  /*3020*/  BSYNC B1 ;  /* 0x0000000000017941 */ /* 0x000fea0003800000 */
.L_x_68:
        /* <DEDUP_REMOVED lines=10> */
.L_x_71:
[----:B------:R-:W-:Y:S05]  /*30d0*/  BSYNC B1 ;  /* 0x0000000000017941 */ /* 0x000fea0003800000 */
.L_x_70:
        /* <DEDUP_REMOVED lines=10> */
.L_x_73:
[----:B------:R-:W-:Y:S05]  /*3180*/  BSYNC B1 ;  /* 0x0000000000017941 */ /* 0x000fea0003800000 */
.L_x_72:
        /* <DEDUP_REMOVED lines=9> */
.L_x_75:
[----:B------:R-:W-:Y:S05]  /*3220*/  BSYNC B1 ;  /* 0x0000000000017941 */ /* 0x000fea0003800000 */
.L_x_74:
        /* <DEDUP_REMOVED lines=9> */
.L_x_77:
[----:B------:R-:W-:Y:S05]  /*32c0*/  BSYNC B1 ;  /* 0x0000000000017941 */ /* 0x000fea0003800000 */
.L_x_76:
        /* <DEDUP_REMOVED lines=10> */
.L_x_79:
[----:B------:R-:W-:Y:S05]  /*3370*/  BSYNC B1 ;  /* 0x0000000000017941 */ /* 0x000fea0003800000 */
.L_x_78:
        /* <DEDUP_REMOVED lines=10> */
.L_x_81:
[----:B------:R-:W-:Y:S05]  /*3420*/  BSYNC B1 ;  /* 0x0000000000017941 */ /* 0x000fea0003800000 */
.L_x_80:
        /* <DEDUP_REMOVED lines=9> */
.L_x_83:
[----:B------:R-:W-:Y:S05]  /*34c0*/  BSYNC B1 ;  /* 0x0000000000017941 */ /* 0x000fea0003800000 */
.L_x_82:
        /* <DEDUP_REMOVED lines=9> */
.L_x_85:
[----:B------:R-:W-:Y:S05]  /*3560*/  BSYNC B1 ;  /* 0x0000000000017941 */ /* 0x000fea0003800000 */
.L_x_84:
        /* <DEDUP_REMOVED lines=10> */
.L_x_87:
[----:B------:R-:W-:Y:S05]  /*3610*/  BSYNC B1 ;  /* 0x0000000000017941 */ /* 0x000fea0003800000 */
.L_x_86:
        /* <DEDUP_REMOVED lines=10> */
.L_x_89:
[----:B------:R-:W-:Y:S05]  /*36c0*/  BSYNC B1 ;  /* 0x0000000000017941 */ /* 0x000fea0003800000 */
.L_x_88:
        /* <DEDUP_REMOVED lines=9> */
.L_x_91:
[----:B------:R-:W-:Y:S05]  /*3760*/  BSYNC B1 ;  /* 0x0000000000017941 */ /* 0x000fea0003800000 */
.L_x_90:
        /* <DEDUP_REMOVED lines=9> */
.L_x_93:
[----:B------:R-:W-:Y:S05]  /*3800*/  BSYNC B1 ;  /* 0x0000000000017941 */ /* 0x000fea0003800000 */
.L_x_92:
        /* <DEDUP_REMOVED lines=10> */
.L_x_95:
[----:B------:R-:W-:Y:S05]  /*38b0*/  BSYNC B1 ;  /* 0x0000000000017941 */ /* 0x000fea0003800000 */
.L_x_94:
        /* <DEDUP_REMOVED lines=10> */
.L_x_97:
[----:B------:R-:W-:Y:S05]  /*3960*/  BSYNC B1 ;  /* 0x0000000000017941 */ /* 0x000fea0003800000 */
.L_x_96:
        /* <DEDUP_REMOVED lines=9> */
.L_x_99:
[----:B------:R-:W-:Y:S05]  /*3a00*/  BSYNC B1 ;  /* 0x0000000000017941 */ /* 0x000fea0003800000 */
.L_x_98:
        /* <DEDUP_REMOVED lines=9> */
.L_x_101:
[----:B------:R-:W-:Y:S05]  /*3aa0*/  BSYNC B1 ;  /* 0x0000000000017941 */ /* 0x000fea0003800000 */
.L_x_100:
        /* <DEDUP_REMOVED lines=10> */
.L_x_103:
[----:B------:R-:W-:Y:S05]  /*3b50*/  BSYNC B1 ;  /* 0x0000000000017941 */ /* 0x000fea0003800000 */
.L_x_102:
        /* <DEDUP_REMOVED lines=10> */
.L_x_105:
[----:B------:R-:W-:Y:S05]  /*3c00*/  BSYNC B1 ;  /* 0x0000000000017941 */ /* 0x000fea0003800000 */
.L_x_104:
        /* <DEDUP_REMOVED lines=9> */
.L_x_107:
[----:B------:R-:W-:Y:S05]  /*3ca0*/  BSYNC B1 ;  /* 0x0000000000017941 */ /* 0x000fea0003800000 */
.L_x_106:
        /* <DEDUP_REMOVED lines=9> */
.L_x_109:
[----:B------:R-:W-:Y:S05]  /*3d40*/  BSYNC B1 ;  /* 0x0000000000017941 */ /* 0x000fea0003800000 */
.L_x_108:
        /* <DEDUP_REMOVED lines=10> */
.L_x_111:
[----:B------:R-:W-:Y:S05]  /*3df0*/  BSYNC B1 ;  /* 0x0000000000017941 */ /* 0x000fea0003800000 */
.L_x_110:
        /* <DEDUP_REMOVED lines=10> */
.L_x_113:
[----:B------:R-:W-:Y:S05]  /*3ea0*/  BSYNC B1 ;  /* 0x0000000000017941 */ /* 0x000fea0003800000 */
.L_x_112:
        /* <DEDUP_REMOVED lines=9> */
.L_x_115:
[----:B------:R-:W-:Y:S05]  /*3f40*/  BSYNC B1 ;  /* 0x0000000000017941 */ /* 0x000fea0003800000 */
.L_x_114:
        /* <DEDUP_REMOVED lines=9> */
.L_x_117:
[----:B------:R-:W-:Y:S05]  /*3fe0*/  BSYNC B1 ;  /* 0x0000000000017941 */ /* 0x000fea0003800000 */
.L_x_116:
        /* <DEDUP_REMOVED lines=10> */
.L_x_119:
[----:B------:R-:W-:Y:S05]  /*4090*/  BSYNC B1 ;  /* 0x0000000000017941 */ /* 0x000fea0003800000 */
.L_x_118:
        /* <DEDUP_REMOVED lines=10> */
.L_x_121:
[----:B------:R-:W-:Y:S05]  /*4140*/  BSYNC B1 ;  /* 0x0000000000017941 */ /* 0x000fea0003800000 */
.L_x_120:
        /* <DEDUP_REMOVED lines=9> */
.L_x_123:
[----:B------:R-:W-:Y:S05]  /*41e0*/  BSYNC B1 ;  /* 0x0000000000017941 */ /* 0x000fea0003800000 */
.L_x_122:
        /* <DEDUP_REMOVED lines=9> */
.L_x_125:
[----:B------:R-:W-:Y:S05]  /*4280*/  BSYNC B1 ;  /* 0x0000000000017941 */ /* 0x000fea0003800000 */
.L_x_124:
        /* <DEDUP_REMOVED lines=10> */
.L_x_127:
[----:B------:R-:W-:Y:S05]  /*4330*/  BSYNC B1 ;  /* 0x0000000000017941 */ /* 0x000fea0003800000 */
.L_x_126:
        /* <DEDUP_REMOVED lines=10> */
.L_x_129:
[----:B------:R-:W-:Y:S05]  /*43e0*/  BSYNC B1 ;  /* 0x0000000000017941 */ /* 0x000fea0003800000 */
.L_x_128:
        /* <DEDUP_REMOVED lines=9> */
.L_x_131:
[----:B------:R-:W-:Y:S05]  /*4480*/  BSYNC B1 ;  /* 0x0000000000017941 */ /* 0x000fea0003800000 */
.L_x_130:
        /* <DEDUP_REMOVED lines=9> */
.L_x_133:
[----:B------:R-:W-:Y:S05]  /*4520*/  BSYNC B1 ;  /* 0x0000000000017941 */ /* 0x000fea0003800000 */
.L_x_132:
        /* <DEDUP_REMOVED lines=10> */
.L_x_135:
[----:B------:R-:W-:Y:S05]  /*45d0*/  BSYNC B1 ;  /* 0x0000000000017941 */ /* 0x000fea0003800000 */
.L_x_134:
        /* <DEDUP_REMOVED lines=10> */
.L_x_137:
[----:B------:R-:W-:Y:S05]  /*4680*/  BSYNC B1 ;  /* 0x0000000000017941 */ /* 0x000fea0003800000 */
.L_x_136:
        /* <DEDUP_REMOVED lines=9> */
.L_x_139:
[----:B------:R-:W-:Y:S05]  /*4720*/  BSYNC B1 ;  /* 0x0000000000017941 */ /* 0x000fea0003800000 */
.L_x_138:
        /* <DEDUP_REMOVED lines=9> */
.L_x_141:
[----:B------:R-:W-:Y:S05]  /*47c0*/  BSYNC B1 ;  /* 0x0000000000017941 */ /* 0x000fea0003800000 */
.L_x_140:
        /* <DEDUP_REMOVED lines=10> */
.L_x_143:
[----:B------:R-:W-:Y:S05]  /*4870*/  BSYNC B1 ;  /* 0x0000000000017941 */ /* 0x000fea0003800000 */
.L_x_142:
        /* <DEDUP_REMOVED lines=10> */
.L_x_145:
[----:B------:R-:W-:Y:S05]  /*4920*/  BSYNC B1 ;  /* 0x0000000000017941 */ /* 0x000fea0003800000 */
.L_x_144:
        /* <DEDUP_REMOVED lines=9> */
.L_x_147:
[----:B------:R-:W-:Y:S05]  /*49c0*/  BSYNC B1 ;  /* 0x0000000000017941 */ /* 0x000fea0003800000 */
.L_x_146:
        /* <DEDUP_REMOVED lines=9> */
.L_x_149:
[----:B------:R-:W-:Y:S05]  /*4a60*/  BSYNC B1 ;  /* 0x0000000000017941 */ /* 0x000fea0003800000 */
.L_x_148:
        /* <DEDUP_REMOVED lines=10> */
.L_x_151:
[----:B------:R-:W-:Y:S05]  /*4b10*/  BSYNC B1 ;  /* 0x0000000000017941 */ /* 0x000fea0003800000 */
.L_x_150:
[----:B-----5:R-:W-:Y:S01]  /*4b20*/  HADD2.F32 R5, -RZ, R24.H0_H0 ;  /* 0x20000018ff057230 */ /* 0x020fe20000004100 */
[----:B------:R-:W-:Y:S01]  /*4b30*/  ISETP.GT.AND P0, PT, R4, 0x79, PT ;  /* 0x000000790400780c */ /* 0x000fe20003f04270 */
[----:B------:R-:W-:Y:S01]  /*4b40*/  @P2 IMAD.MOV.U32 R4, RZ, RZ, R10 ;  /* 0x000000ffff042224 */ /* 0x000fe200078e000a */
[----:B------:R-:W-:Y:S02]  /*4b50*/  BSSY B1, `(.L_x_152) ;  /* 0x000000a000017945 */ /* 0x000fe40003800000 */
[----:B------:R-:W-:Y:S01]  /*4b60*/  FMUL R5, R5, R90 ;  /* 0x0000005a05057220 */ /* 0x000fe20000400000 */
[----:B------:R-:W-:-:S03]  /*4b70*/  ISETP.GT.AND P3, PT, R3, RZ, P0 ;  /* 0x000000ff0300720c */ /* 0x000fc60000764270 */
[----:B------:R-:W-:-:S05]  /*4b80*/  FFMA R5, R84, R23, R5 ;  /* 0x0000001754057223 */ /* 0x000fca0000000005 */
[----:B------:R-:W-:-:S04]  /*4b90*/  F2FP.F16.F32.PACK_AB R5, RZ, R5 ;  /* 0x00000005ff05723e */ /* 0x000fc800000000ff */
[----:B0-----:R-:W-:Y:S01]  /*4ba0*/  PRMT R14, R5, 0x7610, R14 ;  /* 0x00007610050e7816 */ /* 0x001fe2000000000e */
[----:B------:R-:W-:-:S05]  /*4bb0*/  @P2 IMAD.MOV.U32 R5, RZ, RZ, R11 ;  /* 0x000000ffff052224 */ /* 0x000fca00078e000b */
[----:B------:R0:W-:Y:S01]  /*4bc0*/  @P2 STG.E.U16 desc[UR38][R4.64+0xf0], R14 ;  /* 0x0000f00e04002986 */ /* 0x0001e2000c101526 */
[----:B------:R-:W-:Y:S05]  /*4bd0*/  @!P3 BRA `(.L_x_153) ;  /* 0x000000000004b947 */ /* 0x000fea0003800000 */
[----:B------:R0:W5:Y:S02]  /*4be0*/  LDG.E.LTC128B.U16 R24, desc[UR38][R6.64+0xf2] ;  /* 0x0000f22606187981 */ /* 0x000164000c1e1520 */
.L_x_153:
[----:B------:R-:W-:Y:S05]  /*4bf0*/  BSYNC B1 ;  /* 0x0000000000017941 */ /* 0x000fea0003800000 */
.L_x_152:
        /* <DEDUP_REMOVED lines=9> */
.L_x_155:
[----:B------:R-:W-:Y:S05]  /*4c90*/  BSYNC B1 ;  /* 0x0000000000017941 */ /* 0x000fea0003800000 */
.L_x_154:
[----:B-----5:R-:W-:Y:S01]  /*4ca0*/  HADD2.F32 R5, -RZ, R24.H0_H0 ;  /* 0x20000018ff057230 */ /* 0x020fe20000004100 */
[----:B------:R-:W-:Y:S01]  /*4cb0*/  ISETP.GT.AND P0, PT, R3, 0x8, P0 ;  /* 0x000000080300780c */ /* 0x000fe20000704270 */
[----:B0-----:R-:W-:Y:S01]  /*4cc0*/  @P1 IMAD.MOV.U32 R4, RZ, RZ, R12 ;  /* 0x000000ffff041224 */ /* 0x001fe200078e000c */
[----:B------:R-:W-:Y:S02]  /*4cd0*/  BSSY B1, `(.L_x_156) ;  /* 0x0000009000017945 */ /* 0x000fe40003800000 */
[----:B------:R-:W-:-:S04]  /*4ce0*/  FMUL R5, R5, R90 ;  /* 0x0000005a05057220 */ /* 0x000fc80000400000 */
[----:B------:R-:W-:-:S05]  /*4cf0*/  FFMA R5, R86, R23, R5 ;  /* 0x0000001756057223 */ /* 0x000fca0000000005 */
[----:B------:R-:W-:-:S04]  /*4d00*/  F2FP.F16.F32.PACK_AB R5, RZ, R5 ;  /* 0x00000005ff05723e */ /* 0x000fc800000000ff */
[----:B-1-3--:R-:W-:Y:S01]  /*4d10*/  PRMT R6, R5, 0x7610, R6 ;  /* 0x0000761005067816 */ /* 0x00afe20000000006 */
[----:B------:R-:W-:-:S05]  /*4d20*/  @P1 IMAD.MOV.U32 R5, RZ, RZ, R13 ;  /* 0x000000ffff051224 */ /* 0x000fca00078e000d */
[----:B------:R0:W-:Y:S01]  /*4d30*/  @P1 STG.E.U16 desc[UR38][R4.64+0xf0], R6 ;  /* 0x0000f00604001986 */ /* 0x0001e2000c101526 */
[----:B------:R-:W-:Y:S05]  /*4d40*/  @!P0 BRA `(.L_x_157) ;  /* 0x0000000000048947 */ /* 0x000fea0003800000 */
[----:B------:R1:W5:Y:S02]  /*4d50*/  LDG.E.LTC128B.U16 R24, desc[UR38][R8.64+0xf2] ;  /* 0x0000f22608187981 */ /* 0x000364000c1e1520 */
.L_x_157:
[----:B------:R-:W-:Y:S05]  /*4d60*/  BSYNC B1 ;  /* 0x0000000000017941 */ /* 0x000fea0003800000 */
.L_x_156:
[----:B------:R-:W-:Y:S05]  /*4d70*/  @!P0 BRA `(.L_x_158) ;  /* 0x0000001000e88947 */ /* 0x000fea0003800000 */
[----:B-----5:R-:W-:-:S05]  /*4d80*/  HADD2.F32 R3, -RZ, R24.H0_H0 ;  /* 0x20000018ff037230 */ /* 0x020fca0000004100 */
[----:B0-----:R-:W-:-:S04]  /*4d90*/  FMUL R4, R3, R90 ;  /* 0x0000005a03047220 */ /* 0x001fc80000400000 */
[----:B------:R-:W-:-:S05]  /*4da0*/  FFMA R4, R87, R23, R4 ;  /* 0x0000001757047223 */ /* 0x000fca0000000004 */
[----:B------:R-:W-:-:S05]  /*4db0*/  F2FP.F16.F32.PACK_AB R4, RZ, R4 ;  /* 0x00000004ff04723e */ /* 0x000fca00000000ff */
[----:B------:R3:W-:Y:S01]  /*4dc0*/  STG.E.U16 desc[UR38][R12.64+0xf2], R4 ;  /* 0x0000f2040c007986 */ /* 0x0007e2000c101526 */
[----:B------:R-:W-:Y:S05]  /*4dd0*/  BRA `(.L_x_158) ;  /* 0x0000001000d07947 */ /* 0x000fea0003800000 */
.L_x_33:
[----:B------:R-:W-:Y:S01]  /*4de0*/  ISETP.GT.AND P3, PT, R4, 0x1, PT ;  /* 0x000000010400780c */ /* 0x000fe20003f64270 */
[----:B------:R-:W-:Y:S01]  /*4df0*/  ULDC.64 UR4, c[0x0][0x5c0] ;  /* 0x0001700000047ab9 */ /* 0x000fe20000000a00 */
[-C--:B------:R-:W-:Y:S01]  /*4e00*/  FMUL R24, R24, R23.reuse ;  /* 0x0000001718187220 */ /* 0x080fe20000400000 */
[----:B------:R-:W-:Y:S01]  /*4e10*/  LEA R6, P4, R106, UR4, 0x1 ;  /* 0x000000046a067c11 */ /* 0x000fe2000f8808ff */
[-C--:B------:R-:W-:Y:S01]  /*4e20*/  FMUL R25, R25, R23.reuse ;  /* 0x0000001719197220 */ /* 0x080fe20000400000 */
[----:B------:R-:W-:Y:S01]  /*4e30*/  ISETP.GT.AND P0, PT, R3, RZ, P3 ;  /* 0x000000ff0300720c */ /* 0x000fe20001f04270 */
[-C--:B------:R-:W-:Y:S01]  /*4e40*/  FMUL R26, R26, R23.reuse ;  /* 0x000000171a1a7220 */ /* 0x080fe20000400000 */
[----:B------:R-:W-:Y:S01]  /*4e50*/  F2FP.F16.F32.PACK_AB R24, RZ, R24 ;  /* 0x00000018ff18723e */ /* 0x000fe200000000ff */
[-C--:B------:R-:W-:Y:S01]  /*4e60*/  FMUL R27, R27, R23.reuse ;  /* 0x000000171b1b7220 */ /* 0x080fe20000400000 */
[----:B------:R-:W-:Y:S01]  /*4e70*/  LEA.HI.X R7, R106, UR5, R103, 0x1, P4 ;  /* 0x000000056a077c11 */ /* 0x000fe2000a0f0c67 */
[----:B------:R-:W-:Y:S01]  /*4e80*/  FMUL R28, R28, R23 ;  /* 0x000000171c1c7220 */ /* 0x000fe20000400000 */
[----:B------:R-:W-:Y:S01]  /*4e90*/  F2FP.F16.F32.PACK_AB R25, RZ, R25 ;  /* 0x00000019ff19723e */ /* 0x000fe200000000ff */
[-C--:B------:R-:W-:Y:S01]  /*4ea0*/  FMUL R29, R29, R23.reuse ;  /* 0x000000171d1d7220 */ /* 0x080fe20000400000 */
[----:B------:R-:W-:Y:S01]  /*4eb0*/  ISETP.GT.AND P2, PT, R3, 0x8, P2 ;  /* 0x000000080300780c */ /* 0x000fe20001744270 */
[----:B------:R-:W-:Y:S01]  /*4ec0*/  @P1 STG.E.U16 desc[UR38][R6.64], R24 ;  /* 0x0000001806001986 */ /* 0x000fe2000c101526 */
[----:B------:R-:W-:Y:S01]  /*4ed0*/  ISETP.GT.AND P1, PT, R4, 0x8, PT ;  /* 0x000000080400780c */ /* 0x000fe20003f24270 */
[-C--:B------:R-:W-:Y:S01]  /*4ee0*/  FMUL R30, R30, R23.reuse ;  /* 0x000000171e1e7220 */ /* 0x080fe20000400000 */
[C---:B------:R-:W-:Y:S01]  /*4ef0*/  SHF.L.U64.HI R5, R91.reuse, 0x1, R92 ;  /* 0x000000015b057819 */ /* 0x040fe2000001025c */
[----:B------:R-:W-:Y:S01]  /*4f00*/  @P0 STG.E.U16 desc[UR38][R6.64+0x2], R25 ;  /* 0x0000021906000986 */ /* 0x000fe2000c101526 */
[----:B------:R-:W-:Y:S01]  /*4f10*/  LEA R8, P5, R91, R6, 0x1 ;  /* 0x000000065b087211 */ /* 0x000fe200078a08ff */
[-C--:B------:R-:W-:Y:S01]  /*4f20*/  FMUL R31, R31, R23.reuse ;  /* 0x000000171f1f7220 */ /* 0x080fe20000400000 */
[----:B------:R-:W-:Y:S01]  /*4f30*/  ISETP.GT.AND P3, PT, R3, 0x8, P3 ;  /* 0x000000080300780c */ /* 0x000fe20001f64270 */
[-C--:B------:R-:W-:Y:S01]  /*4f40*/  FMUL R32, R32, R23.reuse ;  /* 0x0000001720207220 */ /* 0x080fe20000400000 */
[----:B------:R-:W-:Y:S01]  /*4f50*/  ISETP.GT.AND P0, PT, R4, 0x9, PT ;  /* 0x000000090400780c */ /* 0x000fe20003f04270 */
[----:B------:R-:W-:Y:S01]  /*4f60*/  IMAD.X R9, R5, 0x1, R7, P5 ;  /* 0x0000000105097824 */ /* 0x000fe200028e0607 */
[----:B------:R-:W-:Y:S01]  /*4f70*/  ISETP.GT.AND P4, PT, R3, RZ, P1 ;  /* 0x000000ff0300720c */ /* 0x000fe20000f84270 */
[-C--:B------:R-:W-:Y:S01]  /*4f80*/  FMUL R33, R33, R23.reuse ;  /* 0x0000001721217220 */ /* 0x080fe20000400000 */
[----:B------:R-:W-:Y:S01]  /*4f90*/  F2FP.F16.F32.PACK_AB R26, RZ, R26 ;  /* 0x0000001aff1a723e */ /* 0x000fe200000000ff */
[-C--:B------:R-:W-:Y:S01]  /*4fa0*/  FMUL R34, R34, R23.reuse ;  /* 0x0000001722227220 */ /* 0x080fe20000400000 */
[----:B------:R-:W-:Y:S01]  /*4fb0*/  ISETP.GT.AND P5, PT, R3, RZ, P0 ;  /* 0x000000ff0300720c */ /* 0x000fe200007a4270 */
[----:B------:R-:W-:Y:S01]  /*4fc0*/  FMUL R35, R35, R23 ;  /* 0x0000001723237220 */ /* 0x000fe20000400000 */
[----:B------:R-:W-:Y:S01]  /*4fd0*/  F2FP.F16.F32.PACK_AB R27, RZ, R27 ;  /* 0x0000001bff1b723e */ /* 0x000fe200000000ff */
[----:B------:R-:W-:Y:S01]  /*4fe0*/  @P2 STG.E.U16 desc[UR38][R8.64], R26 ;  /* 0x0000001a08002986 */ /* 0x000fe2000c101526 */
[----:B------:R-:W-:Y:S01]  /*4ff0*/  F2FP.F16.F32.PACK_AB R28, RZ, R28 ;  /* 0x0000001cff1c723e */ /* 0x000fe200000000ff */
[-C--:B------:R-:W-:Y:S01]  /*5000*/  FMUL R36, R36, R23.reuse ;  /* 0x0000001724247220 */ /* 0x080fe20000400000 */
[----:B------:R-:W-:Y:S01]  /*5010*/  ISETP.GT.AND P2, PT, R3, 0x8, P1 ;  /* 0x000000080300780c */ /* 0x000fe20000f44270 */
[----:B------:R-:W-:Y:S01]  /*5020*/  @P3 STG.E.U16 desc[UR38][R8.64+0x2], R27 ;  /* 0x0000021b08003986 */ /* 0x000fe2000c101526 */
[----:B------:R-:W-:Y:S01]  /*5030*/  ISETP.GT.AND P1, PT, R4, 0x10, PT ;  /* 0x000000100400780c */ /* 0x000fe20003f24270 */
[----:B------:R-:W-:Y:S01]  /*5040*/  FMUL R37, R37, R23 ;  /* 0x0000001725257220 */ /* 0x000fe20000400000 */
[----:B------:R-:W-:Y:S01]  /*5050*/  F2FP.F16.F32.PACK_AB R29, RZ, R29 ;  /* 0x0000001dff1d723e */ /* 0x000fe200000000ff */
[----:B------:R-:W-:Y:S01]  /*5060*/  @P4 STG.E.U16 desc[UR38][R6.64+0x10], R28 ;  /* 0x0000101c06004986 */ /* 0x000fe2000c101526 */
[C---:B------:R-:W-:Y:S01]  /*5070*/  ISETP.GT.AND P3, PT, R3.reuse, 0x8, P0 ;  /* 0x000000080300780c */ /* 0x040fe20000764270 */
[-C--:B------:R-:W-:Y:S01]  /*5080*/  FMUL R38, R38, R23.reuse ;  /* 0x0000001726267220 */ /* 0x080fe20000400000 */
[----:B------:R-:W-:Y:S01]  /*5090*/  ISETP.GT.AND P0, PT, R4, 0x11, PT ;  /* 0x000000110400780c */ /* 0x000fe20003f04270 */
[----:B------:R-:W-:Y:S01]  /*50a0*/  @P5 STG.E.U16 desc[UR38][R6.64+0x12], R29 ;  /* 0x0000121d06005986 */ /* 0x000fe2000c101526 */
        /* <DEDUP_REMOVED lines=161> */
[----:B------:R-:W-:Y:S01]  /*5ac0*/  FMUL R87, R87, R23 ;  /* 0x0000001757577220 */ /* 0x000fe20000400000 */
[----:B------:R-:W-:-:S02]  /*5ad0*/  F2FP.F16.F32.PACK_AB R62, RZ, R62 ;  /* 0x0000003eff3e723e */ /* 0x000fc400000000ff */
[C---:B------:R-:W-:Y:S02]  /*5ae0*/  ISETP.GT.AND P5, PT, R3.reuse, RZ, P0 ;  /* 0x000000ff0300720c */ /* 0x040fe400007a4270 */
[----:B------:R-:W-:Y:S01]  /*5af0*/  F2FP.F16.F32.PACK_AB R63, RZ, R63 ;  /* 0x0000003fff3f723e */ /* 0x000fe200000000ff */
[----:B------:R-:W-:Y:S01]  /*5b00*/  @P2 STG.E.U16 desc[UR38][R8.64+0x90], R62 ;  /* 0x0000903e08002986 */ /* 0x000fe2000c101526 */
[----:B------:R-:W-:Y:S02]  /*5b10*/  F2FP.F16.F32.PACK_AB R64, RZ, R64 ;  /* 0x00000040ff40723e */ /* 0x000fe400000000ff */
[C---:B------:R-:W-:Y:S01]  /*5b20*/  ISETP.GT.AND P2, PT, R3.reuse, 0x8, P1 ;  /* 0x000000080300780c */ /* 0x040fe20000f44270 */
[----:B------:R-:W-:Y:S01]  /*5b30*/  @P3 STG.E.U16 desc[UR38][R8.64+0x92], R63 ;  /* 0x0000923f08003986 */ /* 0x000fe2000c101526 */
[----:B------:R-:W-:Y:S02]  /*5b40*/  ISETP.GT.AND P1, PT, R4, 0x58, PT ;  /* 0x000000580400780c */ /* 0x000fe40003f24270 */
[----:B------:R-:W-:Y:S01]  /*5b50*/  F2FP.F16.F32.PACK_AB R65, RZ, R65 ;  /* 0x00000041ff41723e */ /* 0x000fe200000000ff */
[----:B------:R-:W-:Y:S01]  /*5b60*/  @P4 STG.E.U16 desc[UR38][R6.64+0xa0], R64 ;  /* 0x0000a04006004986 */ /* 0x000fe2000c101526 */
[----:B------:R-:W-:-:S02]  /*5b70*/  ISETP.GT.AND P3, PT, R3, 0x8, P0 ;  /* 0x000000080300780c */ /* 0x000fc40000764270 */
[----:B------:R-:W-:Y:S01]  /*5b80*/  ISETP.GT.AND P0, PT, R4, 0x59, PT ;  /* 0x000000590400780c */ /* 0x000fe20003f04270 */
[----:B------:R-:W-:Y:S01]  /*5b90*/  @P5 STG.E.U16 desc[UR38][R6.64+0xa2], R65 ;  /* 0x0000a24106005986 */ /* 0x000fe2000c101526 */
[C---:B------:R-:W-:Y:S02]  /*5ba0*/  ISETP.GT.AND P4, PT, R3.reuse, RZ, P1 ;  /* 0x000000ff0300720c */ /* 0x040fe40000f84270 */
[----:B------:R-:W-:Y:S02]  /*5bb0*/  F2FP.F16.F32.PACK_AB R66, RZ, R66 ;  /* 0x00000042ff42723e */ /* 0x000fe400000000ff */
[----:B------:R-:W-:Y:S02]  /*5bc0*/  ISETP.GT.AND P5, PT, R3, RZ, P0 ;  /* 0x000000ff0300720c */ /* 0x000fe400007a4270 */
[----:B------:R-:W-:Y:S01]  /*5bd0*/  F2FP.F16.F32.PACK_AB R67, RZ, R67 ;  /* 0x00000043ff43723e */ /* 0x000fe200000000ff */
[----:B------:R-:W-:Y:S01]  /*5be0*/  @P2 STG.E.U16 desc[UR38][R8.64+0xa0], R66 ;  /* 0x0000a04208002986 */ /* 0x000fe2000c101526 */
[----:B------:R-:W-:-:S02]  /*5bf0*/  F2FP.F16.F32.PACK_AB R68, RZ, R68 ;  /* 0x00000044ff44723e */ /* 0x000fc400000000ff */
[C---:B------:R-:W-:Y:S01]  /*5c00*/  ISETP.GT.AND P2, PT, R3.reuse, 0x8, P1 ;  /* 0x000000080300780c */ /* 0x040fe20000f44270 */
[----:B------:R-:W-:Y:S01]  /*5c10*/  @P3 STG.E.U16 desc[UR38][R8.64+0xa2], R67 ;  /* 0x0000a24308003986 */ /* 0x000fe2000c101526 */
[C---:B------:R-:W-:Y:S02]  /*5c20*/  ISETP.GT.AND P1, PT, R4.reuse, 0x60, PT ;  /* 0x000000600400780c */ /* 0x040fe40003f24270 */
[----:B------:R-:W-:Y:S01]  /*5c30*/  F2FP.F16.F32.PACK_AB R69, RZ, R69 ;  /* 0x00000045ff45723e */ /* 0x000fe200000000ff */
[----:B------:R-:W-:Y:S01]  /*5c40*/  @P4 STG.E.U16 desc[UR38][R6.64+0xb0], R68 ;  /* 0x0000b04406004986 */ /* 0x000fe2000c101526 */
[C---:B------:R-:W-:Y:S02]  /*5c50*/  ISETP.GT.AND P3, PT, R3.reuse, 0x8, P0 ;  /* 0x000000080300780c */ /* 0x040fe40000764270 */
[----:B------:R-:W-:Y:S01]  /*5c60*/  ISETP.GT.AND P0, PT, R4, 0x61, PT ;  /* 0x000000610400780c */ /* 0x000fe20003f04270 */
[----:B------:R-:W-:Y:S01]  /*5c70*/  @P5 STG.E.U16 desc[UR38][R6.64+0xb2], R69 ;  /* 0x0000b24506005986 */ /* 0x000fe2000c101526 */
[----:B------:R-:W-:-:S02]  /*5c80*/  ISETP.GT.AND P4, PT, R3, RZ, P1 ;  /* 0x000000ff0300720c */ /* 0x000fc40000f84270 */
[C---:B------:R-:W-:Y:S02]  /*5c90*/  ISETP.GT.AND P5, PT, R3.reuse, RZ, P0 ;  /* 0x000000ff0300720c */ /* 0x040fe400007a4270 */
[----:B------:R-:W-:Y:S02]  /*5ca0*/  F2FP.F16.F32.PACK_AB R70, RZ, R70 ;  /* 0x00000046ff46723e */ /* 0x000fe400000000ff */
[----:B------:R-:W-:Y:S02]  /*5cb0*/  F2FP.F16.F32.PACK_AB R71, RZ, R71 ;  /* 0x00000047ff47723e */ /* 0x000fe400000000ff */
[----:B------:R-:W-:Y:S01]  /*5cc0*/  F2FP.F16.F32.PACK_AB R72, RZ, R72 ;  /* 0x00000048ff48723e */ /* 0x000fe200000000ff */
[----:B------:R-:W-:Y:S01]  /*5cd0*/  @P2 STG.E.U16 desc[UR38][R8.64+0xb0], R70 ;  /* 0x0000b04608002986 */ /* 0x000fe2000c101526 */
[----:B------:R-:W-:Y:S02]  /*5ce0*/  F2FP.F16.F32.PACK_AB R73, RZ, R73 ;  /* 0x00000049ff49723e */ /* 0x000fe400000000ff */
[C---:B------:R-:W-:Y:S01]  /*5cf0*/  ISETP.GT.AND P1, PT, R3.reuse, 0x8, P1 ;  /* 0x000000080300780c */ /* 0x040fe20000f24270 */
[----:B------:R-:W-:Y:S01]  /*5d00*/  @P3 STG.E.U16 desc[UR38][R8.64+0xb2], R71 ;  /* 0x0000b24708003986 */ /* 0x000fe2000c101526 */
[----:B------:R-:W-:-:S02]  /*5d10*/  ISETP.GT.AND P2, PT, R3, 0x8, P0 ;  /* 0x000000080300780c */ /* 0x000fc40000744270 */
[C---:B------:R-:W-:Y:S01]  /*5d20*/  ISETP.GT.AND P0, PT, R4.reuse, 0x69, PT ;  /* 0x000000690400780c */ /* 0x040fe20003f04270 */
[----:B------:R-:W-:Y:S01]  /*5d30*/  @P4 STG.E.U16 desc[UR38][R6.64+0xc0], R72 ;  /* 0x0000c04806004986 */ /* 0x000fe2000c101526 */
[----:B------:R-:W-:Y:S02]  /*5d40*/  ISETP.GT.AND P4, PT, R4, 0x68, PT ;  /* 0x000000680400780c */ /* 0x000fe40003f84270 */
[----:B------:R-:W-:Y:S01]  /*5d50*/  F2FP.F16.F32.PACK_AB R74, RZ, R74 ;  /* 0x0000004aff4a723e */ /* 0x000fe200000000ff */
[----:B------:R-:W-:Y:S01]  /*5d60*/  @P5 STG.E.U16 desc[UR38][R6.64+0xc2], R73 ;  /* 0x0000c24906005986 */ /* 0x000fe2000c101526 */
[C---:B------:R-:W-:Y:S02]  /*5d70*/  ISETP.GT.AND P5, PT, R3.reuse, RZ, P4 ;  /* 0x000000ff0300720c */ /* 0x040fe400027a4270 */
[----:B------:R-:W-:Y:S01]  /*5d80*/  ISETP.GT.AND P3, PT, R3, RZ, P0 ;  /* 0x000000ff0300720c */ /* 0x000fe20000764270 */
[----:B------:R-:W-:Y:S01]  /*5d90*/  @P1 STG.E.U16 desc[UR38][R8.64+0xc0], R74 ;  /* 0x0000c04a08001986 */ /* 0x000fe2000c101526 */
[----:B------:R-:W-:-:S02]  /*5da0*/  F2FP.F16.F32.PACK_AB R75, RZ, R75 ;  /* 0x0000004bff4b723e */ /* 0x000fc400000000ff */
[----:B------:R-:W-:Y:S02]  /*5db0*/  F2FP.F16.F32.PACK_AB R76, RZ, R76 ;  /* 0x0000004cff4c723e */ /* 0x000fe400000000ff */
[C---:B------:R-:W-:Y:S01]  /*5dc0*/  ISETP.GT.AND P4, PT, R3.reuse, 0x8, P4 ;  /* 0x000000080300780c */ /* 0x040fe20002784270 */
[----:B------:R-:W-:Y:S01]  /*5dd0*/  @P2 STG.E.U16 desc[UR38][R8.64+0xc2], R75 ;  /* 0x0000c24b08002986 */ /* 0x000fe2000c101526 */
[----:B------:R-:W-:Y:S02]  /*5de0*/  F2FP.F16.F32.PACK_AB R77, RZ, R77 ;  /* 0x0000004dff4d723e */ /* 0x000fe400000000ff */
[C---:B------:R-:W-:Y:S01]  /*5df0*/  ISETP.GT.AND P2, PT, R4.reuse, 0x71, PT ;  /* 0x000000710400780c */ /* 0x040fe20003f44270 */
[----:B------:R-:W-:Y:S01]  /*5e00*/  @P5 STG.E.U16 desc[UR38][R6.64+0xd0], R76 ;  /* 0x0000d04c06005986 */ /* 0x000fe2000c101526 */
[----:B------:R-:W-:Y:S02]  /*5e10*/  ISETP.GT.AND P5, PT, R3, 0x8, P0 ;  /* 0x000000080300780c */ /* 0x000fe400007a4270 */
[C---:B------:R-:W-:Y:S01]  /*5e20*/  ISETP.GT.AND P1, PT, R4.reuse, 0x78, PT ;  /* 0x000000780400780c */ /* 0x040fe20003f24270 */
[----:B------:R-:W-:Y:S01]  /*5e30*/  @P3 STG.E.U16 desc[UR38][R6.64+0xd2], R77 ;  /* 0x0000d24d06003986 */ /* 0x000fe2000c101526 */
[----:B------:R-:W-:-:S02]  /*5e40*/  ISETP.GT.AND P3, PT, R4, 0x70, PT ;  /* 0x000000700400780c */ /* 0x000fc40003f64270 */
[----:B------:R-:W-:Y:S01]  /*5e50*/  ISETP.GT.AND P0, PT, R4, 0x79, PT ;  /* 0x000000790400780c */ /* 0x000fe20003f04270 */
[----:B------:R-:W-:Y:S01]  /*5e60*/  @P4 IMAD.MOV.U32 R4, RZ, RZ, R8 ;  /* 0x000000ffff044224 */ /* 0x000fe200078e0008 */
[----:B------:R-:W-:Y:S01]  /*5e70*/  F2FP.F16.F32.PACK_AB R78, RZ, R78 ;  /* 0x0000004eff4e723e */ /* 0x000fe200000000ff */
[----:B------:R-:W-:Y:S01]  /*5e80*/  @P4 IMAD.MOV.U32 R5, RZ, RZ, R9 ;  /* 0x000000ffff054224 */ /* 0x000fe200078e0009 */
[----:B------:R-:W-:Y:S02]  /*5e90*/  F2FP.F16.F32.PACK_AB R79, RZ, R79 ;  /* 0x0000004fff4f723e */ /* 0x000fe400000000ff */
[----:B------:R-:W-:Y:S02]  /*5ea0*/  F2FP.F16.F32.PACK_AB R80, RZ, R80 ;  /* 0x00000050ff50723e */ /* 0x000fe400000000ff */
[----:B------:R0:W-:Y:S01]  /*5eb0*/  @P4 STG.E.U16 desc[UR38][R4.64+0xd0], R78 ;  /* 0x0000d04e04004986 */ /* 0x0001e2000c101526 */
[----:B------:R-:W-:Y:S02]  /*5ec0*/  ISETP.GT.AND P4, PT, R3, RZ, P2 ;  /* 0x000000ff0300720c */ /* 0x000fe40001784270 */
[----:B------:R-:W-:-:S02]  /*5ed0*/  F2FP.F16.F32.PACK_AB R81, RZ, R81 ;  /* 0x00000051ff51723e */ /* 0x000fc400000000ff */
[----:B------:R-:W-:Y:S02]  /*5ee0*/  ISETP.GT.AND P2, PT, R3, 0x8, P2 ;  /* 0x000000080300780c */ /* 0x000fe40001744270 */
[----:B------:R-:W-:Y:S02]  /*5ef0*/  F2FP.F16.F32.PACK_AB R82, RZ, R82 ;  /* 0x00000052ff52723e */ /* 0x000fe400000000ff */
[----:B------:R-:W-:Y:S02]  /*5f00*/  F2FP.F16.F32.PACK_AB R83, RZ, R83 ;  /* 0x00000053ff53723e */ /* 0x000fe400000000ff */
[----:B------:R-:W-:Y:S01]  /*5f10*/  F2FP.F16.F32.PACK_AB R84, RZ, R84 ;  /* 0x00000054ff54723e */ /* 0x000fe200000000ff */
[----:B0-----:R-:W-:Y:S01]  /*5f20*/  @P5 IMAD.MOV.U32 R4, RZ, RZ, R8 ;  /* 0x000000ffff045224 */ /* 0x001fe200078e0008 */
[----:B------:R-:W-:Y:S01]  /*5f30*/  F2FP.F16.F32.PACK_AB R85, RZ, R85 ;  /* 0x00000055ff55723e */ /* 0x000fe200000000ff */
[----:B------:R-:W-:Y:S01]  /*5f40*/  @P5 IMAD.MOV.U32 R5, RZ, RZ, R9 ;  /* 0x000000ffff055224 */ /* 0x000fe200078e0009 */
[----:B------:R-:W-:-:S02]  /*5f50*/  F2FP.F16.F32.PACK_AB R86, RZ, R86 ;  /* 0x00000056ff56723e */ /* 0x000fc400000000ff */
[----:B------:R-:W-:Y:S02]  /*5f60*/  F2FP.F16.F32.PACK_AB R87, RZ, R87 ;  /* 0x00000057ff57723e */ /* 0x000fe400000000ff */
[----:B------:R0:W-:Y:S01]  /*5f70*/  @P5 STG.E.U16 desc[UR38][R4.64+0xd2], R79 ;  /* 0x0000d24f04005986 */ /* 0x0001e2000c101526 */
[C---:B------:R-:W-:Y:S02]  /*5f80*/  ISETP.GT.AND P5, PT, R3.reuse, RZ, P3 ;  /* 0x000000ff0300720c */ /* 0x040fe40001fa4270 */
[----:B------:R-:W-:-:S11]  /*5f90*/  ISETP.GT.AND P3, PT, R3, 0x8, P3 ;  /* 0x000000080300780c */ /* 0x000fd60001f64270 */
[----:B0-----:R-:W-:Y:S02]  /*5fa0*/  @P5 IMAD.MOV.U32 R4, RZ, RZ, R6 ;  /* 0x000000ffff045224 */ /* 0x001fe400078e0006 */
[----:B------:R-:W-:-:S05]  /*5fb0*/  @P5 IMAD.MOV.U32 R5, RZ, RZ, R7 ;  /* 0x000000ffff055224 */ /* 0x000fca00078e0007 */
[----:B------:R0:W-:Y:S01]  /*5fc0*/  @P5 STG.E.U16 desc[UR38][R4.64+0xe0], R80 ;  /* 0x0000e05004005986 */ /* 0x0001e2000c101526 */
[C---:B------:R-:W-:Y:S02]  /*5fd0*/  ISETP.GT.AND P5, PT, R3.reuse, RZ, P0 ;  /* 0x000000ff0300720c */ /* 0x040fe400007a4270 */
[----:B------:R-:W-:Y:S01]  /*5fe0*/  ISETP.GT.AND P0, PT, R3, 0x8, P0 ;  /* 0x000000080300780c */ /* 0x000fe20000704270 */
[----:B0-----:R-:W-:Y:S02]  /*5ff0*/  @P4 IMAD.MOV.U32 R4, RZ, RZ, R6 ;  /* 0x000000ffff044224 */ /* 0x001fe400078e0006 */
[----:B------:R-:W-:-:S05]  /*6000*/  @P4 IMAD.MOV.U32 R5, RZ, RZ, R7 ;  /* 0x000000ffff054224 */ /* 0x000fca00078e0007 */
[----:B------:R0:W-:Y:S01]  /*6010*/  @P4 STG.E.U16 desc[UR38][R4.64+0xe2], R81 ;  /* 0x0000e25104004986 */ /* 0x0001e2000c101526 */
[C---:B------:R-:W-:Y:S02]  /*6020*/  ISETP.GT.AND P4, PT, R3.reuse, RZ, P1 ;  /* 0x000000ff0300720c */ /* 0x040fe40000f84270 */
[----:B------:R-:W-:Y:S01]  /*6030*/  ISETP.GT.AND P1, PT, R3, 0x8, P1 ;  /* 0x000000080300780c */ /* 0x000fe20000f24270 */
[----:B0-----:R-:W-:Y:S02]  /*6040*/  @P3 IMAD.MOV.U32 R4, RZ, RZ, R8 ;  /* 0x000000ffff043224 */ /* 0x001fe400078e0008 */
[----:B------:R-:W-:-:S05]  /*6050*/  @P3 IMAD.MOV.U32 R5, RZ, RZ, R9 ;  /* 0x000000ffff053224 */ /* 0x000fca00078e0009 */
[----:B------:R0:W-:Y:S02]  /*6060*/  @P3 STG.E.U16 desc[UR38][R4.64+0xe0], R82 ;  /* 0x0000e05204003986 */ /* 0x0001e4000c101526 */
[----:B0-----:R-:W-:Y:S02]  /*6070*/  @P2 IMAD.MOV.U32 R4, RZ, RZ, R8 ;  /* 0x000000ffff042224 */ /* 0x001fe400078e0008 */
[----:B------:R-:W-:-:S05]  /*6080*/  @P2 IMAD.MOV.U32 R5, RZ, RZ, R9 ;  /* 0x000000ffff052224 */ /* 0x000fca00078e0009 */
[----:B------:R0:W-:Y:S02]  /*6090*/  @P2 STG.E.U16 desc[UR38][R4.64+0xe2], R83 ;  /* 0x0000e25304002986 */ /* 0x0001e4000c101526 */
[----:B0-----:R-:W-:Y:S02]  /*60a0*/  @P4 IMAD.MOV.U32 R4, RZ, RZ, R6 ;  /* 0x000000ffff044224 */ /* 0x001fe400078e0006 */
[----:B------:R-:W-:-:S05]  /*60b0*/  @P4 IMAD.MOV.U32 R5, RZ, RZ, R7 ;  /* 0x000000ffff054224 */ /* 0x000fca00078e0007 */
[----:B------:R0:W-:Y:S04]  /*60c0*/  @P4 STG.E.U16 desc[UR38][R4.64+0xf0], R84 ;  /* 0x0000f05404004986 */ /* 0x0001e8000c101526 */
[----:B------:R1:W-:Y:S01]  /*60d0*/  @P5 STG.E.U16 desc[UR38][R6.64+0xf2], R85 ;  /* 0x0000f25506005986 */ /* 0x0003e2000c101526 */
[----:B0-----:R-:W-:Y:S02]  /*60e0*/  @P1 IMAD.MOV.U32 R4, RZ, RZ, R8 ;  /* 0x000000ffff041224 */ /* 0x001fe400078e0008 */
[----:B------:R-:W-:-:S05]  /*60f0*/  @P1 IMAD.MOV.U32 R5, RZ, RZ, R9 ;  /* 0x000000ffff051224 */ /* 0x000fca00078e0009 */
[----:B------:R1:W-:Y:S04]  /*6100*/  @P1 STG.E.U16 desc[UR38][R4.64+0xf0], R86 ;  /* 0x0000f05604001986 */ /* 0x0003e8000c101526 */
[----:B------:R1:W-:Y:S02]  /*6110*/  @P0 STG.E.U16 desc[UR38][R8.64+0xf2], R87 ;  /* 0x0000f25708000986 */ /* 0x0003e4000c101526 */
.L_x_158:
[----:B------:R-:W-:Y:S05]  /*6120*/  BSYNC B0 ;  /* 0x0000000000007941 */ /* 0x000fea0003800000 */
.L_x_32:
[----:B------:R-:W-:Y:S01]  /*6130*/  IADD3 R16, P0, R16, UR36, RZ ;  /* 0x0000002410107c10 */ /* 0x000fe2000ff1e0ff */
[----:B------:R-:W-:Y:S01]  /*6140*/  ULDC.64 UR4, c[0x0][0x650] ;  /* 0x0001940000047ab9 */ /* 0x000fe20000000a00 */
[----:B------:R-:W-:Y:S01]  /*6150*/  PRMT R3, RZ, 0x7610, R3 ;  /* 0x00007610ff037816 */ /* 0x000fe20000000003 */
[----:B------:R-:W-:Y:S01]  /*6160*/  IMAD.MOV.U32 R100, RZ, RZ, -0x1 ;  /* 0xffffffffff647424 */ /* 0x000fe200078e00ff */
[----:B------:R-:W-:Y:S01]  /*6170*/  IADD3.X R17, R17, UR42, RZ, P0, !PT ;  /* 0x0000002a11117c10 */ /* 0x000fe200087fe4ff */
[----:B------:R-:W-:Y:S01]  /*6180*/  IMAD.MOV.U32 R101, RZ, RZ, -0x1 ;  /* 0xffffffffff657424 */ /* 0x000fe200078e00ff */
[----:B------:R-:W-:-:S04]  /*6190*/  ISETP.GE.U32.AND P0, PT, R16, UR4, PT ;  /* 0x0000000410007c0c */ /* 0x000fc8000bf06070 */
[----:B------:R-:W-:-:S13]  /*61a0*/  ISETP.GE.U32.AND.EX P0, PT, R17, UR5, PT, P0 ;  /* 0x0000000511007c0c */ /* 0x000fda000bf06100 */
[----:B------:R-:W-:Y:S05]  /*61b0*/  @P0 BRA `(.L_x_159) ;  /* 0x00000004004c0947 */ /* 0x000fea0003800000 */
[----:B------:R-:W0:Y:S01]  /*61c0*/  LDC.64 R10, c[0x0][0x628] ;  /* 0x00018a00ff0a7b82 */ /* 0x000e220000000a00 */
[----:B---3--:R-:W3:Y:S01]  /*61d0*/  S2R R12, SR_CTAID.X ;  /* 0x00000000000c7919 */ /* 0x008ee20000002500 */
[----:B-12-4-:R-:W-:Y:S02]  /*61e0*/  IMAD.MOV.U32 R8, RZ, RZ, R16 ;  /* 0x000000ffff087224 */ /* 0x016fe400078e0010 */
[----:B------:R-:W-:Y:S01]  /*61f0*/  IMAD.MOV.U32 R9, RZ, RZ, R17 ;  /* 0x000000ffff097224 */ /* 0x000fe200078e0011 */
[----:B------:R-:W1:Y:S03]  /*6200*/  S2R R20, SR_CTAID.Y ;  /* 0x0000000000147919 */ /* 0x000e660000002600 */
[----:B------:R-:W2:Y:S08]  /*6210*/  LDC R0, c[0x0][0x630] ;  /* 0x00018c00ff007b82 */ /* 0x000eb00000000800 */
[----:B------:R-:W4:Y:S01]  /*6220*/  LDC.64 R14, c[0x0][0x620] ;  /* 0x00018800ff0e7b82 */ /* 0x000f220000000a00 */
[----:B0-----:R-:W-:-:S04]  /*6230*/  ISETP.NE.U32.AND P0, PT, R10, RZ, PT ;  /* 0x000000ff0a00720c */ /* 0x001fc80003f05070 */
[----:B------:R-:W-:-:S13]  /*6240*/  ISETP.NE.AND.EX P0, PT, R11, RZ, PT, P0 ;  /* 0x000000ff0b00720c */ /* 0x000fda0003f05300 */
[----:B-1234-:R-:W-:Y:S05]  /*6250*/  @!P0 BRA `(.L_x_160) ;  /* 0x0000000000288947 */ /* 0x01efea0003800000 */
        /* <DEDUP_REMOVED lines=10> */
.L_x_160:
[-CC-:B------:R-:W-:Y:S01]  /*6300*/  SHF.R.U64 R101, R8, R0.reuse, R9.reuse ;  /* 0x0000000008657219 */ /* 0x180fe20000001209 */
[----:B------:R-:W0:Y:S01]  /*6310*/  LDC.64 R26, c[0x0][0x640] ;  /* 0x00019000ff1a7b82 */ /* 0x000e220000000a00 */
[----:B------:R-:W-:Y:S01]  /*6320*/  SHF.R.U32.HI R0, RZ, R0, R9 ;  /* 0x00000000ff007219 */ /* 0x000fe20000011609 */
[----:B------:R-:W-:Y:S01]  /*6330*/  ULDC UR4, c[0x0][0x150] ;  /* 0x0000540000047ab9 */ /* 0x000fe20000000800 */
[----:B------:R-:W-:Y:S02]  /*6340*/  IADD3 R3, P0, RZ, -R101, RZ ;  /* 0x80000065ff037210 */ /* 0x000fe40007f1e0ff */
[----:B------:R-:W-:-:S03]  /*6350*/  I2FP.F32.U32 R7, R12 ;  /* 0x0000000c00077245 */ /* 0x000fc60000201000 */
[----:B------:R-:W1:Y:S01]  /*6360*/  LDC R6, c[0x0][0x618] ;  /* 0x00018600ff067b82 */ /* 0x000e620000000800 */
[----:B------:R-:W-:Y:S02]  /*6370*/  IMAD.X R5, RZ, RZ, ~R0, P0 ;  /* 0x000000ffff057224 */ /* 0x000fe400000e0e00 */
[----:B------:R-:W-:Y:S01]  /*6380*/  FMUL R7, R7, UR4 ;  /* 0x0000000407077c20 */ /* 0x000fe20008400000 */
[----:B------:R-:W-:Y:S01]  /*6390*/  ULDC UR4, c[0x0][0x154] ;  /* 0x0000550000047ab9 */ /* 0x000fe20000000800 */
[-C--:B------:R-:W-:Y:S02]  /*63a0*/  IMAD R0, R5, R14.reuse, RZ ;  /* 0x0000000e05007224 */ /* 0x080fe400078e02ff */
[C---:B------:R-:W-:Y:S01]  /*63b0*/  IMAD.WIDE.U32 R4, R3.reuse, R14, R16 ;  /* 0x0000000e03047225 */ /* 0x040fe200078e0010 */
[----:B------:R-:W2:Y:S01]  /*63c0*/  LDC R8, c[0x0][0x608] ;  /* 0x00018200ff087b82 */ /* 0x000ea20000000800 */
[----:B------:R-:W3:Y:S02]  /*63d0*/  F2I.U32.TRUNC.NTZ R7, R7 ;  /* 0x0000000700077305 */ /* 0x000ee4000020f000 */
[----:B------:R-:W-:Y:S01]  /*63e0*/  IMAD R3, R3, R15, R0 ;  /* 0x0000000f03037224 */ /* 0x000fe200078e0200 */
[----:B------:R-:W-:-:S03]  /*63f0*/  I2FP.F32.U32 R0, R20 ;  /* 0x0000001400007245 */ /* 0x000fc60000201000 */
[----:B------:R-:W-:Y:S01]  /*6400*/  IMAD.IADD R3, R5, 0x1, R3 ;  /* 0x0000000105037824 */ /* 0x000fe200078e0203 */
[----:B------:R-:W4:Y:S01]  /*6410*/  LDC R11, c[0x0][0x658] ;  /* 0x00019600ff0b7b82 */ /* 0x000f220000000800 */
[----:B0-----:R-:W-:-:S04]  /*6420*/  ISETP.NE.U32.AND P0, PT, R26, RZ, PT ;  /* 0x000000ff1a00720c */ /* 0x001fc80003f05070 */
[----:B------:R-:W-:-:S03]  /*6430*/  ISETP.NE.AND.EX P0, PT, R27, RZ, PT, P0 ;  /* 0x000000ff1b00720c */ /* 0x000fc60003f05300 */
[----:B------:R-:W0:Y:S01]  /*6440*/  LDC R9, c[0x0][0x144] ;  /* 0x00005100ff097b82 */ /* 0x000e220000000800 */
[-C--:B-1----:R-:W-:Y:S01]  /*6450*/  SHF.R.U64 R10, R4, R6.reuse, R3 ;  /* 0x00000006040a7219 */ /* 0x082fe20000001203 */
[----:B---3--:R-:W-:Y:S01]  /*6460*/  IMAD.MOV R7, RZ, RZ, -R7 ;  /* 0x000000ffff077224 */ /* 0x008fe200078e0a07 */
[----:B------:R-:W-:Y:S01]  /*6470*/  SHF.R.U32.HI R3, RZ, R6, R3 ;  /* 0x00000006ff037219 */ /* 0x000fe20000011603 */
[----:B------:R-:W-:-:S04]  /*6480*/  FMUL R6, R0, UR4 ;  /* 0x0000000400067c20 */ /* 0x000fc80008400000 */
[----:B------:R-:W1:Y:S01]  /*6490*/  LDC R21, c[0x0][0x148] ;  /* 0x00005200ff157b82 */ /* 0x000e620000000800 */
[----:B------:R3:W0:Y:S01]  /*64a0*/  F2I.U32.TRUNC.NTZ R14, R6 ;  /* 0x00000006000e7305 */ /* 0x000622000020f000 */
[-CC-:B--2---:R-:W-:Y:S02]  /*64b0*/  SHF.R.U64 R13, R10, R8.reuse, R3.reuse ;  /* 0x000000080a0d7219 */ /* 0x184fe40000001203 */
[----:B------:R-:W-:-:S04]  /*64c0*/  SHF.R.U32.HI R0, RZ, R8, R3 ;  /* 0x00000008ff007219 */ /* 0x000fc80000011603 */
[----:B-----5:R-:W2:Y:S01]  /*64d0*/  LDC R24, c[0x0][0x648] ;  /* 0x00019200ff187b82 */ /* 0x020ea20000000800 */
[-CC-:B----4-:R-:W-:Y:S02]  /*64e0*/  SHF.R.U64 R15, R13, R11.reuse, R0.reuse ;  /* 0x0000000b0d0f7219 */ /* 0x190fe40000001200 */
[----:B------:R-:W-:-:S03]  /*64f0*/  SHF.R.U32.HI R5, RZ, R11, R0 ;  /* 0x0000000bff057219 */ /* 0x000fc60000011600 */
[----:B------:R-:W-:Y:S02]  /*6500*/  IMAD.MOV.U32 R4, RZ, RZ, R15 ;  /* 0x000000ffff047224 */ /* 0x000fe400078e000f */
[----:B------:R-:W4:Y:S01]  /*6510*/  LDC R28, c[0x0][0x638] ;  /* 0x00018e00ff1c7b82 */ /* 0x000f220000000800 */
[----:B0-----:R-:W-:-:S07]  /*6520*/  IMAD R25, R9, R7, R12 ;  /* 0x0000000709197224 */ /* 0x001fce00078e020c */
[----:B------:R-:W0:Y:S08]  /*6530*/  LDC R29, c[0x0][0x610] ;  /* 0x00018400ff1d7b82 */ /* 0x000e300000000800 */
[----:B------:R-:W0:Y:S01]  /*6540*/  LDC R30, c[0x0][0x600] ;  /* 0x00018000ff1e7b82 */ /* 0x000e220000000800 */
[----:B-123--:R-:W-:Y:S05]  /*6550*/  @!P0 BRA `(.L_x_161) ;  /* 0x0000000000288947 */ /* 0x00efea0003800000 */
[----:B------:R-:W1:Y:S02]  /*6560*/  LDC R0, c[0x0][0x64c] ;  /* 0x00019300ff007b82 */ /* 0x000e640000000800 */
[----:B-1----:R-:W-:-:S05]  /*6570*/  IADD3 R3, P0, R15, R0, RZ ;  /* 0x000000000f037210 */ /* 0x002fca0007f1e0ff */
        /* <DEDUP_REMOVED lines=8> */
.L_x_161:
[----:B------:R-:W-:Y:S01]  /*6600*/  ISETP.NE.AND P0, PT, R2, 0x1, PT ;  /* 0x000000010200780c */ /* 0x000fe20003f05270 */
[----:B------:R-:W-:Y:S01]  /*6610*/  IMAD.MOV R14, RZ, RZ, -R14 ;  /* 0x000000ffff0e7224 */ /* 0x000fe200078e0a0e */
[----:B------:R-:W-:Y:S02]  /*6620*/  SHF.R.U64 R3, R4, R24, R5 ;  /* 0x0000001804037219 */ /* 0x000fe40000001205 */
[----:B------:R-:W-:Y:S02]  /*6630*/  LOP3.LUT R0, R13, R98, RZ, 0xc0, !PT ;  /* 0x000000620d007212 */ /* 0x000fe400078ec0ff */
[----:B------:R-:W-:Y:S01]  /*6640*/  LOP3.LUT R10, R10, R97, RZ, 0xc0, !PT ;  /* 0x000000610a0a7212 */ /* 0x000fe200078ec0ff */
[----:B------:R-:W-:Y:S02]  /*6650*/  IMAD.MOV R4, RZ, RZ, -R3 ;  /* 0x000000ffff047224 */ /* 0x000fe400078e0a03 */
[----:B------:R-:W-:Y:S02]  /*6660*/  IMAD R0, R93, R3, R0 ;  /* 0x000000035d007224 */ /* 0x000fe400078e0200 */
[----:B----4-:R-:W-:-:S02]  /*6670*/  IMAD R3, R4, R28, R15 ;  /* 0x0000001c04037224 */ /* 0x010fc400078e020f */
[----:B------:R-:W-:Y:S02]  /*6680*/  @P0 IMAD R25, R21, R14, R20 ;  /* 0x0000000e15190224 */ /* 0x000fe400078e0214 */
[----:B0-----:R-:W-:Y:S02]  /*6690*/  IMAD R5, R3, R30, R10 ;  /* 0x0000001e03057224 */ /* 0x001fe400078e020a */
[----:B------:R-:W-:Y:S02]  /*66a0*/  IMAD R0, R0, R29, R25 ;  /* 0x0000001d00007224 */ /* 0x000fe400078e0219 */
[----:B------:R-:W-:-:S03]  /*66b0*/  IMAD.MOV.U32 R4, RZ, RZ, 0x1 ;  /* 0x00000001ff047424 */ /* 0x000fc600078e00ff */
[----:B------:R-:W-:Y:S02]  /*66c0*/  SEL R100, R5, R0, !P0 ;  /* 0x0000000005647207 */ /* 0x000fe40004000000 */
[----:B------:R-:W-:Y:S02]  /*66d0*/  PRMT R3, R4, 0x7610, R3 ;  /* 0x0000761004037816 */ /* 0x000fe40000000003 */
[----:B------:R-:W-:-:S07]  /*66e0*/  SEL R0, R0, R5, !P0 ;  /* 0x0000000500007207 */ /* 0x000fce0004000000 */
.L_x_159:
[----:B------:R-:W-:Y:S01]  /*66f0*/  UIADD3 UR41, UR43, UR41, URZ ;  /* 0x000000292b297290 */ /* 0x000fe2000fffe03f */
[----:B------:R-:W-:Y:S01]  /*6700*/  LOP3.LUT P0, RZ, R3, 0xff, RZ, 0xc0, !PT ;  /* 0x000000ff03ff7812 */ /* 0x000fe2000780c0ff */
[----:B------:R-:W-:Y:S02]  /*6710*/  IMAD.MOV.U32 R103, RZ, RZ, R0 ;  /* 0x000000ffff677224 */ /* 0x000fe400078e0000 */
[----:B------:R-:W-:Y:S02]  /*6720*/  USHF.R.U32.HI UR4, URZ, 0x1, UR41 ;  /* 0x000000013f047899 */ /* 0x000fe40008011629 */
[----:B------:R-:W-:Y:S02]  /*6730*/  UISETP.GT.U32.AND UP1, UPT, UR41, 0x1, UPT ;  /* 0x000000012900788c */ /* 0x000fe4000bf24070 */
[----:B------:R-:W-:Y:S02]  /*6740*/  ULOP3.LUT UR4, UR4, 0x1, URZ, 0xc0, !UPT ;  /* 0x0000000104047892 */ /* 0x000fe4000f8ec03f */
[----:B------:R-:W-:-:S02]  /*6750*/  UISETP.LT.U32.AND UP1, UPT, UR43, 0x2, UP1 ;  /* 0x000000022b00788c */ /* 0x000fc40008f21070 */
[----:B------:R-:W-:Y:S02]  /*6760*/  UISETP.NE.U32.AND UP0, UPT, UR4, 0x1, UPT ;  /* 0x000000010400788c */ /* 0x000fe4000bf05070 */
[----:B------:R-:W-:Y:S02]  /*6770*/  USEL UR5, URZ, 0x1, !UP1 ;  /* 0x000000013f057887 */ /* 0x000fe4000c800000 */
[----:B------:R-:W-:Y:S02]  /*6780*/  UISETP.GT.U32.AND UP0, UPT, UR43, 0x1, !UP0 ;  /* 0x000000012b00788c */ /* 0x000fe4000c704070 */
[----:B------:R-:W-:Y:S02]  /*6790*/  ULOP3.LUT UR41, UR41, 0x1, URZ, 0xc0, !UPT ;  /* 0x0000000129297892 */ /* 0x000fe4000f8ec03f */
[----:B------:R-:W-:-:S04]  /*67a0*/  USEL UR4, URZ, 0x1, !UP0 ;  /* 0x000000013f047887 */ /* 0x000fc8000c000000 */
[----:B------:R-:W-:Y:S01]  /*67b0*/  ULOP3.LUT UR40, UR4, UR40, UR5, 0x96, !UPT ;  /* 0x0000002804287292 */ /* 0x000fe2000f8e9605 */
[----:B------:R-:W-:Y:S11]  /*67c0*/  @P0 BRA `(.L_x_162) ;  /* 0xffffffac001c0947 */ /* 0x000ff6000383ffff */
[----:B------:R-:W-:Y:S05]  /*67d0*/  EXIT ;  /* 0x000000000000794d */ /* 0x000fea0003800000 */
.L_x_7:
        /* <DEDUP_REMOVED lines=26> */
.L_x_164:
[----:B------:R-:W0:Y:S01]  /*6980*/  LDC.64 R28, c[0x0][0x640] ;  /* 0x00019000ff1c7b82 */ /* 0x000e220000000a00 */
[-CC-:B------:R-:W-:Y:S01]  /*6990*/  SHF.R.U64 R22, R14, R6.reuse, R15.reuse ;  /* 0x000000060e167219 */ /* 0x180fe2000000120f */
[----:B------:R-:W-:Y:S01]  /*69a0*/  IMAD.MOV.U32 R30, RZ, RZ, 0x1 ;  /* 0x00000001ff1e7424 */ /* 0x000fe200078e00ff */
[----:B------:R-:W-:Y:S02]  /*69b0*/  SHF.R.U32.HI R6, RZ, R6, R15 ;  /* 0x00000006ff067219 */ /* 0x000fe4000001160f */
[----:B------:R-:W-:-:S03]  /*69c0*/  IADD3 R13, P0, RZ, -R22, RZ ;  /* 0x80000016ff0d7210 */ /* 0x000fc60007f1e0ff */
[----:B------:R-:W1:Y:S02]  /*69d0*/  LDC R12, c[0x0][0x618] ;  /* 0x00018600ff0c7b82 */ /* 0x000e640000000800 */
[----:B------:R-:W-:-:S04]  /*69e0*/  IMAD.X R11, RZ, RZ, ~R6, P0 ;  /* 0x000000ffff0b7224 */ /* 0x000fc800000e0e06 */
[-C--:B------:R-:W-:Y:S02]  /*69f0*/  IMAD R6, R11, R24.reuse, RZ ;  /* 0x000000180b067224 */ /* 0x080fe400078e02ff */
[----:B------:R-:W2:Y:S01]  /*6a00*/  LDC R14, c[0x0][0x608] ;  /* 0x00018200ff0e7b82 */ /* 0x000ea20000000800 */
[----:B------:R-:W-:-:S04]  /*6a10*/  IMAD.WIDE.U32 R10, R13, R24, R16 ;  /* 0x000000180d0a7225 */ /* 0x000fc800078e0010 */
[----:B------:R-:W-:-:S03]  /*6a20*/  IMAD R13, R13, R25, R6 ;  /* 0x000000190d0d7224 */ /* 0x000fc600078e0206 */
[----:B------:R-:W3:Y:S01]  /*6a30*/  LDC R27, c[0x0][0x658] ;  /* 0x00019600ff1b7b82 */ /* 0x000ee20000000800 */
[----:B------:R-:W-:Y:S01]  /*6a40*/  IMAD.IADD R11, R11, 0x1, R13 ;  /* 0x000000010b0b7824 */ /* 0x000fe200078e020d */
[----:B0-----:R-:W-:-:S04]  /*6a50*/  ISETP.NE.U32.AND P0, PT, R28, RZ, PT ;  /* 0x000000ff1c00720c */ /* 0x001fc80003f05070 */
[----:B------:R-:W-:Y:S02]  /*6a60*/  ISETP.NE.AND.EX P0, PT, R29, RZ, PT, P0 ;  /* 0x000000ff1d00720c */ /* 0x000fe40003f05300 */
[----:B------:R-:W0:Y:S01]  /*6a70*/  LDC R20, c[0x0][0x600] ;  /* 0x00018000ff147b82 */ /* 0x000e220000000800 */
[-CC-:B-1----:R-:W-:Y:S01]  /*6a80*/  SHF.R.U64 R8, R10, R12.reuse, R11.reuse ;  /* 0x0000000c0a087219 */ /* 0x182fe2000000120b */
[----:B------:R-:W-:Y:S01]  /*6a90*/  IMAD.MOV.U32 R10, RZ, RZ, -0x1 ;  /* 0xffffffffff0a7424 */ /* 0x000fe200078e00ff */
[----:B------:R-:W-:-:S05]  /*6aa0*/  SHF.R.U32.HI R11, RZ, R12, R11 ;  /* 0x0000000cff0b7219 */ /* 0x000fca000001160b */
[----:B------:R-:W1:Y:S01]  /*6ab0*/  LDC R24, c[0x0][0x648] ;  /* 0x00019200ff187b82 */ /* 0x000e620000000800 */
[-CC-:B--2---:R-:W-:Y:S02]  /*6ac0*/  SHF.R.U64 R21, R8, R14.reuse, R11.reuse ;  /* 0x0000000e08157219 */ /* 0x184fe4000000120b */
[----:B------:R-:W-:-:S05]  /*6ad0*/  SHF.R.U32.HI R6, RZ, R14, R11 ;  /* 0x0000000eff067219 */ /* 0x000fca000001160b */
[----:B------:R-:W2:Y:S01]  /*6ae0*/  LDC R26, c[0x0][0x638] ;  /* 0x00018e00ff1a7b82 */ /* 0x000ea20000000800 */
[-C--:B---3--:R-:W-:Y:S02]  /*6af0*/  SHF.L.U32 R10, R10, R27.reuse, RZ ;  /* 0x0000001b0a0a7219 */ /* 0x088fe400000006ff */
[-CC-:B------:R-:W-:Y:S02]  /*6b00*/  SHF.R.U64 R25, R21, R27.reuse, R6.reuse ;  /* 0x0000001b15197219 */ /* 0x180fe40000001206 */
[----:B------:R-:W-:Y:S02]  /*6b10*/  LOP3.LUT R32, RZ, R10, RZ, 0x33, !PT ;  /* 0x0000000aff207212 */ /* 0x000fe400078e33ff */
[----:B------:R-:W-:Y:S01]  /*6b20*/  SHF.R.U32.HI R11, RZ, R27, R6 ;  /* 0x0000001bff0b7219 */ /* 0x000fe20000011606 */
[----:B------:R-:W3:Y:S01]  /*6b30*/  LDC R31, c[0x0][0x610] ;  /* 0x00018400ff1f7b82 */ /* 0x000ee20000000800 */
[----:B------:R-:W-:Y:S01]  /*6b40*/  IMAD.MOV.U32 R10, RZ, RZ, R25 ;  /* 0x000000ffff0a7224 */ /* 0x000fe200078e0019 */
[----:B------:R-:W-:Y:S06]  /*6b50*/  @!P0 BRA `(.L_x_165) ;  /* 0x0000000000288947 */ /* 0x000fec0003800000 */
        /* <DEDUP_REMOVED lines=10> */
.L_x_165:
[----:B------:R-:W-:Y:S02]  /*6c00*/  ISETP.NE.AND P0, PT, R2, 0x1, PT ;  /* 0x000000010200780c */ /* 0x000fe40003f05270 */
[----:B-1----:R-:W-:Y:S01]  /*6c10*/  SHF.R.U64 R6, R10, R24, R11 ;  /* 0x000000180a067219 */ /* 0x002fe2000000120b */
[----:B0-----:R-:W-:Y:S01]  /*6c20*/  VIADD R11, R20, 0xffffffff ;  /* 0xffffffff140b7836 */ /* 0x001fe20000000000 */
[----:B------:R-:W-:Y:S02]  /*6c30*/  SHF.L.U32 R30, R30, R27, RZ ;  /* 0x0000001b1e1e7219 */ /* 0x000fe400000006ff */
[----:B------:R-:W-:Y:S01]  /*6c40*/  LOP3.LUT R5, R21, R32, RZ, 0xc0, !PT ;  /* 0x0000002015057212 */ /* 0x000fe200078ec0ff */
[----:B------:R-:W-:-:S04]  /*6c50*/  IMAD.MOV R10, RZ, RZ, -R6 ;  /* 0x000000ffff0a7224 */ /* 0x000fc800078e0a06 */
[----:B------:R-:W-:Y:S01]  /*6c60*/  IMAD R6, R30, R6, R5 ;  /* 0x000000061e067224 */ /* 0x000fe200078e0205 */
[----:B------:R-:W-:Y:S01]  /*6c70*/  LOP3.LUT R5, R8, R11, RZ, 0xc0, !PT ;  /* 0x0000000b08057212 */ /* 0x000fe200078ec0ff */
[----:B------:R-:W-:Y:S02]  /*6c80*/  @P0 IMAD R7, R9, R23, R4 ;  /* 0x0000001709070224 */ /* 0x000fe400078e0204 */
[----:B--2---:R-:W-:Y:S02]  /*6c90*/  IMAD R4, R10, R26, R25 ;  /* 0x0000001a0a047224 */ /* 0x004fe400078e0219 */
[----:B---3--:R-:W-:Y:S02]  /*6ca0*/  IMAD R7, R6, R31, R7 ;  /* 0x0000001f06077224 */ /* 0x008fe400078e0207 */
[----:B------:R-:W-:Y:S02]  /*6cb0*/  IMAD R4, R4, R20, R5 ;  /* 0x0000001404047224 */ /* 0x000fe400078e0205 */
[----:B------:R-:W-:-:S02]  /*6cc0*/  IMAD.MOV.U32 R8, RZ, RZ, 0x1 ;  /* 0x00000001ff087424 */ /* 0x000fc400078e00ff */
[----:B------:R-:W-:Y:S01]  /*6cd0*/  IMAD.MOV.U32 R6, RZ, RZ, R22 ;  /* 0x000000ffff067224 */ /* 0x000fe200078e0016 */
[----:B------:R-:W-:Y:S02]  /*6ce0*/  SEL R20, R4, R7, !P0 ;  /* 0x0000000704147207 */ /* 0x000fe40004000000 */
[----:B------:R-:W-:-:S07]  /*6cf0*/  SEL R21, R7, R4, !P0 ;  /* 0x0000000407157207 */ /* 0x000fce0004000000 */
.L_x_163:
[----:B------:R-:W-:-:S08]  /*6d00*/  NOP ;  /* 0x0000000000007918 */ /* 0x000fd00000000000 */
[----:B------:R-:W0:-:S00]  /*6d10*/  USETMAXREG.DEALLOC.CTAPOOL 0x28 ;  /* 0x00000028000079c8 */ /* 0x000e0000080e0500 */
[----:B0-----:R-:W-:-:S13]  /*6d20*/  ISETP.NE.AND P0, PT, R3, RZ, PT ;  /* 0x000000ff0300720c */ /* 0x001fda0003f05270 */
[----:B------:R-:W-:Y:S05]  /*6d30*/  @P0 EXIT ;  /* 0x000000000000094d */ /* 0x000fea0003800000 */
[----:B------:R-:W-:Y:S01]  /*6d40*/  LOP3.LUT P0, RZ, R8, 0xff, RZ, 0xc0, !PT ;  /* 0x000000ff08ff7812 */ /* 0x000fe2000780c0ff */
[----:B------:R-:W-:Y:S02]  /*6d50*/  IMAD.MOV.U32 R3, RZ, RZ, 0x1 ;  /* 0x00000001ff037424 */ /* 0x000fe400078e00ff */
[----:B------:R-:W-:-:S10]  /*6d60*/  IMAD.MOV.U32 R8, RZ, RZ, RZ ;  /* 0x000000ffff087224 */ /* 0x000fd400078e00ff */
[----:B------:R-:W-:Y:S05]  /*6d70*/  @!P0 BRA `(.L_x_166) ;  /* 0x0000000c002c8947 */ /* 0x000fea0003800000 */
[----:B------:R-:W0:Y:S01]  /*6d80*/  LDC R3, c[0x0][0x28c] ;  /* 0x0000a300ff037b82 */ /* 0x000e220000000800 */
[----:B------:R-:W1:Y:S01]  /*6d90*/  S2R R12, SR_CgaCtaId ;  /* 0x00000000000c7919 */ /* 0x000e620000008800 */
[----:B------:R-:W-:Y:S01]  /*6da0*/  ULDC UR5, c[0x0][0x658] ;  /* 0x0001960000057ab9 */ /* 0x000fe20000000800 */
[----:B------:R-:W-:Y:S01]  /*6db0*/  UMOV UR6, 0xffffffff ;  /* 0xffffffff00067882 */ /* 0x000fe20000000000 */
[----:B------:R-:W-:Y:S01]  /*6dc0*/  BSSY B0, `(.L_x_166) ;  /* 0x00000c6000007945 */ /* 0x000fe20003800000 */
[----:B------:R-:W-:Y:S01]  /*6dd0*/  USHF.L.U32 UR6, UR6, UR5, URZ ;  /* 0x0000000506067299 */ /* 0x000fe2000800063f */
[----:B------:R-:W-:Y:S01]  /*6de0*/  IMAD.MOV.U32 R10, RZ, RZ, 0x1 ;  /* 0x00000001ff0a7424 */ /* 0x000fe200078e00ff */
[----:B------:R-:W-:Y:S01]  /*6df0*/  LOP3.LUT R19, R18, 0x2, RZ, 0xfc, !PT ;  /* 0x0000000212137812 */ /* 0x000fe200078efcff */
[----:B------:R-:W-:Y:S01]  /*6e00*/  IMAD.MOV.U32 R8, RZ, RZ, RZ ;  /* 0x000000ffff087224 */ /* 0x000fe200078e00ff */
[----:B------:R-:W-:Y:S01]  /*6e10*/  ULDC UR4, c[0x0][0x600] ;  /* 0x0001800000047ab9 */ /* 0x000fe20000000800 */
[----:B------:R-:W-:Y:S01]  /*6e20*/  UMOV UR7, 0x1 ;  /* 0x0000000100077882 */ /* 0x000fe20000000000 */
[----:B------:R-:W-:-:S02]  /*6e30*/  UIADD3 UR15, UR4, -0x1, URZ ;  /* 0xffffffff040f7890 */ /* 0x000fc4000fffe03f */
[----:B------:R-:W-:Y:S02]  /*6e40*/  USHF.L.U32 UR17, UR7, UR5, URZ ;  /* 0x0000000507117299 */ /* 0x000fe4000800063f */
[----:B------:R-:W-:Y:S01]  /*6e50*/  ULOP3.LUT UR16, URZ, UR6, URZ, 0x33, !UPT ;  /* 0x000000063f107292 */ /* 0x000fe2000f8e333f */
[----:B------:R-:W-:Y:S01]  /*6e60*/  ULDC.64 UR20, c[0x0][0x198] ;  /* 0x0000660000147ab9 */ /* 0x000fe20000000a00 */
[----:B0-----:R-:W-:-:S05]  /*6e70*/  VIADD R3, R3, 0x3f ;  /* 0x0000003f03037836 */ /* 0x001fca0000000000 */
[----:B------:R-:W-:-:S04]  /*6e80*/  SHF.R.S32.HI R4, RZ, 0x1f, R3 ;  /* 0x0000001fff047819 */ /* 0x000fc80000011403 */
[----:B------:R-:W-:Y:S01]  /*6e90*/  LEA.HI R4, R4, R3, RZ, 0x6 ;  /* 0x0000000304047211 */ /* 0x000fe200078f30ff */
[C---:B-1----:R-:W-:Y:S02]  /*6ea0*/  IMAD.SHL.U32 R11, R12.reuse, 0x10, RZ ;  /* 0x000000100c0b7824 */ /* 0x042fe400078e00ff */
[----:B------:R-:W-:Y:S01]  /*6eb0*/  IMAD.SHL.U32 R12, R12, 0x400, RZ ;  /* 0x000004000c0c7824 */ /* 0x000fe200078e00ff */
[----:B------:R-:W-:Y:S01]  /*6ec0*/  SHF.R.S32.HI R9, RZ, 0x6, R4 ;  /* 0x00000006ff097819 */ /* 0x000fe20000011404 */
[----:B------:R-:W-:Y:S01]  /*6ed0*/  IMAD.MOV.U32 R3, RZ, RZ, 0x1 ;  /* 0x00000001ff037424 */ /* 0x000fe200078e00ff */
[----:B------:R-:W-:Y:S02]  /*6ee0*/  LOP3.LUT R11, R11, 0x70, RZ, 0xc0, !PT ;  /* 0x000000700b0b7812 */ /* 0x000fe400078ec0ff */
[----:B------:R-:W-:Y:S01]  /*6ef0*/  LOP3.LUT R12, R12, 0x1c00, RZ, 0xc0, !PT ;  /* 0x00001c000c0c7812 */ /* 0x000fe200078ec0ff */
[----:B------:R-:W-:-:S07]  /*6f00*/  VIADD R13, R9, 0x1 ;  /* 0x00000001090d7836 */ /* 0x000fce0000000000 */
.L_x_177:
[----:B------:R-:W-:-:S03]  /*6f10*/  UMOV UR4, 0xffffffff ;  /* 0xffffffff00047882 */ /* 0x000fc60000000000 */
[----:B------:R-:W-:Y:S05]  /*6f20*/  BRA.DIV UR4, `(.L_x_167) ;  /* 0x0000000e04607947 */ /* 0x000fea000b800000 */
[----:B------:R-:W-:-:S13]  /*6f30*/  ELECT P6, URZ, PT ;  /* 0x00000000003f782f */ /* 0x000fda00038c0000 */
.L_x_186:
[----:B------:R-:W0:Y:S01]  /*6f40*/  LDC R4, c[0x0][0x28c] ;  /* 0x0000a300ff047b82 */ /* 0x000e220000000800 */
[----:B------:R-:W-:Y:S01]  /*6f50*/  BSSY B1, `(.L_x_168) ;  /* 0x0000038000017945 */ /* 0x000fe20003800000 */
[----:B0-----:R-:W-:-:S13]  /*6f60*/  ISETP.LT.OR P6, PT, R4, 0x1, !P6 ;  /* 0x000000010400780c */ /* 0x001fda00077c1670 */
[----:B------:R-:W-:Y:S05]  /*6f70*/  @P6 BRA `(.L_x_169) ;  /* 0x0000000000d46947 */ /* 0x000fea0003800000 */
[----:B------:R-:W-:Y:S02]  /*6f80*/  IMAD.SHL.U32 R21, R21, 0x80, RZ ;  /* 0x0000008015157824 */ /* 0x000fe400078e00ff */
[----:B------:R-:W-:Y:S02]  /*6f90*/  IMAD R20, R20, 0x80, R11 ;  /* 0x0000008014147824 */ /* 0x000fe400078e020b */
[----:B------:R-:W-:Y:S02]  /*6fa0*/  IMAD.MOV.U32 R24, RZ, RZ, RZ ;  /* 0x000000ffff187224 */ /* 0x000fe400078e00ff */
[----:B------:R-:W-:Y:S02]  /*6fb0*/  IMAD.MOV.U32 R4, RZ, RZ, R13 ;  /* 0x000000ffff047224 */ /* 0x000fe400078e000d */
[----:B------:R-:W-:Y:S02]  /*6fc0*/  IMAD.MOV.U32 R5, RZ, RZ, R3 ;  /* 0x000000ffff057224 */ /* 0x000fe400078e0003 */
[----:B------:R-:W-:-:S07]  /*6fd0*/  IMAD.MOV.U32 R7, RZ, RZ, R8 ;  /* 0x000000ffff077224 */ /* 0x000fce00078e0008 */
.L_x_172:
[----:B------:R-:W0:Y:S01]  /*6fe0*/  S2R R15, SR_CgaCtaId ;  /* 0x00000000000f7919 */ /* 0x000e220000008800 */
[----:B------:R-:W-:Y:S02]  /*6ff0*/  MOV R14, 0x400 ;  /* 0x00000400000e7802 */ /* 0x000fe40000000f00 */
[----:B------:R-:W-:Y:S02]  /*7000*/  ISETP.NE.AND P1, PT, R0, RZ, PT ;  /* 0x000000ff0000720c */ /* 0x000fe40003f25270 */
[----:B0-----:R-:W-:Y:S02]  /*7010*/  LEA R22, R15, R14, 0x18 ;  /* 0x0000000e0f167211 */ /* 0x001fe400078ec0ff */
[----:B------:R-:W-:-:S09]  /*7020*/  SHF.L.U32 R14, R5, 0x1f, RZ ;  /* 0x0000001f050e7819 */ /* 0x000fd200000006ff */
[----:B------:R-:W0:Y:S01]  /*7030*/  @!P1 LDC R15, c[0x0][0x500] ;  /* 0x00014000ff0f9b82 */ /* 0x000e220000000800 */
[----:B------:R-:W-:-:S04]  /*7040*/  IMAD R23, R7, 0x8, R22 ;  /* 0x0000000807177824 */ /* 0x000fc800078e0216 */
[----:B------:R-:W1:Y:S02]  /*7050*/  SYNCS.PHASECHK.TRANS64.TRYWAIT P0, [R23+URZ+0x10], R14 ;  /* 0x0000100e170075a7 */ /* 0x000e64000800017f */
[----:B-1----:R-:W-:Y:S05]  /*7060*/  @!P0 BRA `(.L_x_170) ;  /* 0x0000000c00308947 */ /* 0x002fea0003800000 */
.L_x_187:
[----:B-1----:R-:W-:Y:S01]  /*7070*/  PRMT R14, R19, 0x9910, RZ ;  /* 0x00009910130e7816 */ /* 0x002fe200000000ff */
[----:B0-----:R0:W-:Y:S03]  /*7080*/  @!P1 SYNCS.ARRIVE.TRANS64 RZ, [R23+URZ], R15 ;  /* 0x0000000f17ff99a7 */ /* 0x0011e6000800003f */
[----:B------:R-:W-:-:S13]  /*7090*/  ISETP.NE.AND P0, PT, R14, 0x2, PT ;  /* 0x000000020e00780c */ /* 0x000fda0003f05270 */
[----:B0-----:R-:W-:Y:S05]  /*70a0*/  @P0 BRA `(.L_x_171) ;  /* 0x0000000000040947 */ /* 0x001fea0003800000 */
[----:B------:R-:W-:Y:S01]  /*70b0*/  BPT.TRAP 0x1 ;  /* 0x000000040000795c */ /* 0x000fe20000300000 */
.L_x_171:
[----:B------:R-:W-:Y:S01]  /*70c0*/  IMAD R14, R7, 0x2000, R12 ;  /* 0x00002000070e7824 */ /* 0x000fe200078e020c */
[----:B------:R-:W-:Y:S01]  /*70d0*/  R2UR UR9, R23 ;  /* 0x00000000170972ca */ /* 0x000fe200000e0000 */
[--C-:B------:R-:W-:Y:S01]  /*70e0*/  IMAD R15, R7, 0x4000, R22.reuse ;  /* 0x00004000070f7824 */ /* 0x100fe200078e0216 */
[----:B------:R-:W-:Y:S01]  /*70f0*/  UIADD3 UR4, UP0, UR20, 0xf0, URZ ;  /* 0x000000f014047890 */ /* 0x000fe2000ff1e03f */
[----:B------:R-:W-:Y:S01]  /*7100*/  IMAD R14, R14, 0x2, R22 ;  /* 0x000000020e0e7824 */ /* 0x000fe200078e0216 */
[----:B------:R-:W-:Y:S01]  /*7110*/  R2UR UR11, R21 ;  /* 0x00000000150b72ca */ /* 0x000fe200000e0000 */
[----:B------:R-:W-:Y:S01]  /*7120*/  VIADD R4, R4, 0xffffffff ;  /* 0xffffffff04047836 */ /* 0x000fe20000000000 */
[----:B------:R-:W-:Y:S01]  /*7130*/  R2UR UR5, R15 ;  /* 0x000000000f0572ca */ /* 0x000fe200000e0000 */
[----:B------:R-:W-:Y:S01]  /*7140*/  UIADD3 UR22, UP1, UR20, 0x1f0, URZ ;  /* 0x000001f014167890 */ /* 0x000fe2000ff3e03f */
[----:B------:R-:W-:Y:S01]  /*7150*/  R2UR UR8, R14 ;  /* 0x000000000e0872ca */ /* 0x000fe200000e0000 */
[----:B------:R-:W-:Y:S01]  /*7160*/  VIADD R7, R7, 0x1 ;  /* 0x0000000107077836 */ /* 0x000fe20000000000 */
[----:B------:R-:W-:Y:S01]  /*7170*/  R2UR UR10, R24 ;  /* 0x00000000180a72ca */ /* 0x000fe200000e0000 */
[----:B------:R-:W-:Y:S01]  /*7180*/  UIADD3.X UR23, URZ, UR21, URZ, UP1, !UPT ;  /* 0x000000153f177290 */ /* 0x000fe20008ffe43f */
[----:B------:R-:W-:Y:S01]  /*7190*/  R2UR UR12, R6 ;  /* 0x00000000060c72ca */ /* 0x000fe200000e0000 */
[----:B------:R-:W-:Y:S01]  /*71a0*/  UMOV UR6, 0x0 ;  /* 0x0000000000067882 */ /* 0x000fe20000000000 */
[----:B------:R-:W-:Y:S01]  /*71b0*/  R2UR UR18, R20 ;  /* 0x00000000141272ca */ /* 0x000fe200000e0000 */
[----:B------:R-:W-:Y:S01]  /*71c0*/  UMOV UR7, 0x10000000 ;  /* 0x1000000000077882 */ /* 0x000fe20000000000 */
[----:B------:R-:W-:Y:S01]  /*71d0*/  ISETP.GT.AND P1, PT, R4, 0x1, PT ;  /* 0x000000010400780c */ /* 0x000fe20003f24270 */
[----:B------:R-:W-:Y:S01]  /*71e0*/  UMOV UR19, 0xff0000 ;  /* 0x00ff000000137882 */ /* 0x000fe20000000000 */
[C---:B------:R-:W-:Y:S01]  /*71f0*/  ISETP.NE.AND P0, PT, R7.reuse, 0x2, PT ;  /* 0x000000020700780c */ /* 0x040fe20003f05270 */
[----:B------:R-:W-:Y:S01]  /*7200*/  UIADD3 UR13, UR5, 0x100, URZ ;  /* 0x00000100050d7890 */ /* 0x000fe2000fffe03f */
[----:B------:R-:W-:Y:S01]  /*7210*/  VIADD R24, R24, 0x40 ;  /* 0x0000004018187836 */ /* 0x000fe20000000000 */
[----:B------:R-:W-:Y:S01]  /*7220*/  UIADD3.X UR5, URZ, UR21, URZ, UP0, !UPT ;  /* 0x000000153f057290 */ /* 0x000fe200087fe43f */
[----:B------:R-:W-:Y:S01]  /*7230*/  SEL R14, RZ, 0x1, P0 ;  /* 0x00000001ff0e7807 */ /* 0x000fe20000000000 */
[----:B------:R-:W-:Y:S01]  /*7240*/  UIADD3 UR14, UR8, 0x8100, URZ ;  /* 0x00008100080e7890 */ /* 0x000fe2000fffe03f */
[----:B------:R-:W-:-:S02]  /*7250*/  SEL R7, R7, RZ, P0 ;  /* 0x000000ff07077207 */ /* 0x000fc40000000000 */
[----:B------:R-:W-:Y:S01]  /*7260*/  UMOV UR8, UR13 ;  /* 0x0000000d00087c82 */ /* 0x000fe20008000000 */
[----:B------:R-:W-:-:S03]  /*7270*/  LOP3.LUT R5, R5, R14, RZ, 0x3c, !PT ;  /* 0x0000000e05057212 */ /* 0x000fc600078e3cff */
[----:B------:R0:W-:Y:S02]  /*7280*/  UTMALDG.3D [UR8], [UR4], desc[UR6] ;  /* 0x00000608040075b4 */ /* 0x0001e40008011000 */
[----:B0-----:R-:W-:Y:S01]  /*7290*/  UMOV UR8, UR14 ;  /* 0x0000000e00087c82 */ /* 0x001fe20008000000 */
[----:B------:R-:W-:Y:S02]  /*72a0*/  UMOV UR11, UR18 ;  /* 0x00000012000b7c82 */ /* 0x000fe40008000000 */
[----:B------:R0:W-:Y:S02]  /*72b0*/  UTMALDG.3D.MULTICAST [UR8], [UR22], UR19, desc[UR6] ;  /* 0x00000608160073b4 */ /* 0x0001e40008011813 */
[----:B0-----:R-:W-:Y:S05]  /*72c0*/  @P1 BRA `(.L_x_172) ;  /* 0xfffffffc00441947 */ /* 0x001fea000383ffff */
.L_x_169:
[----:B------:R-:W-:Y:S05]  /*72d0*/  BSYNC B1 ;  /* 0x0000000000017941 */ /* 0x000fea0003800000 */
.L_x_168:
[----:B------:R-:W-:Y:S01]  /*72e0*/  LOP3.LUT P1, RZ, R10, 0xff, RZ, 0xc0, !PT ;  /* 0x000000ff0aff7812 */ /* 0x000fe2000782c0ff */
[----:B------:R-:W-:Y:S01]  /*72f0*/  IMAD.IADD R8, R9, 0x1, R8 ;  /* 0x0000000109087824 */ /* 0x000fe200078e0208 */
[----:B------:R-:W-:Y:S01]  /*7300*/  IADD3 R16, P2, R16, UR36, RZ ;  /* 0x0000002410107c10 */ /* 0x000fe2000ff5e0ff */
[----:B------:R-:W-:Y:S01]  /*7310*/  ULDC.64 UR4, c[0x0][0x650] ;  /* 0x0001940000047ab9 */ /* 0x000fe20000000a00 */
[----:B------:R-:W-:Y:S01]  /*7320*/  BSSY B1, `(.L_x_173) ;  /* 0x000006d000017945 */ /* 0x000fe20003800000 */
[----:B------:R-:W-:Y:S01]  /*7330*/  IMAD.MOV.U32 R21, RZ, RZ, -0x1 ;  /* 0xffffffffff157424 */ /* 0x000fe200078e00ff */
[----:B------:R-:W-:Y:S01]  /*7340*/  SHF.R.U32.HI R4, RZ, 0x1, R8 ;  /* 0x00000001ff047819 */ /* 0x000fe20000011608 */
[----:B------:R-:W-:Y:S01]  /*7350*/  IMAD.MOV.U32 R20, RZ, RZ, -0x1 ;  /* 0xffffffffff147424 */ /* 0x000fe200078e00ff */
[----:B------:R-:W-:Y:S02]  /*7360*/  ISETP.GT.U32.AND P0, PT, R8, 0x1, PT ;  /* 0x000000010800780c */ /* 0x000fe40003f04070 */
[----:B------:R-:W-:-:S02]  /*7370*/  LOP3.LUT R4, R4, 0x1, RZ, 0xc0, !PT ;  /* 0x0000000104047812 */ /* 0x000fc400078ec0ff */
[----:B------:R-:W-:Y:S01]  /*7380*/  ISETP.LT.U32.AND P0, PT, R9, 0x2, P0 ;  /* 0x000000020900780c */ /* 0x000fe20000701070 */
[----:B------:R-:W0:Y:S01]  /*7390*/  @P1 S2R R6, SR_CgaCtaId ;  /* 0x0000000000061919 */ /* 0x000e220000008800 */
[----:B------:R-:W-:Y:S02]  /*73a0*/  @P1 MOV R5, 0x400 ;  /* 0x0000040000051802 */ /* 0x000fe40000000f00 */
[----:B------:R-:W-:Y:S02]  /*73b0*/  IADD3.X R17, R17, UR42, RZ, P2, !PT ;  /* 0x0000002a11117c10 */ /* 0x000fe400097fe4ff */
[----:B------:R-:W-:Y:S02]  /*73c0*/  ISETP.GE.U32.AND P2, PT, R16, UR4, PT ;  /* 0x0000000410007c0c */ /* 0x000fe4000bf46070 */
[----:B------:R-:W-:Y:S02]  /*73d0*/  LOP3.LUT R8, R8, 0x1, RZ, 0xc0, !PT ;  /* 0x0000000108087812 */ /* 0x000fe400078ec0ff */
[----:B------:R-:W-:-:S02]  /*73e0*/  PRMT R10, RZ, 0x7610, R10 ;  /* 0x00007610ff0a7816 */ /* 0x000fc4000000000a */
[----:B0-----:R-:W-:Y:S01]  /*73f0*/  @P1 LEA R5, R6, R5, 0x18 ;  /* 0x0000000506051211 */ /* 0x001fe200078ec0ff */
[----:B------:R-:W-:-:S03]  /*7400*/  IMAD.MOV.U32 R6, RZ, RZ, -0x1 ;  /* 0xffffffffff067424 */ /* 0x000fc600078e00ff */
[----:B------:R0:W-:Y:S01]  /*7410*/  @P1 SYNCS.ARRIVE.TRANS64.A1T0 RZ, [R5+URZ+0x38], RZ ;  /* 0x000038ff05ff19a7 */ /* 0x0001e2000810003f */
[----:B------:R-:W-:Y:S02]  /*7420*/  ISETP.NE.U32.AND P1, PT, R4, 0x1, PT ;  /* 0x000000010400780c */ /* 0x000fe40003f25070 */
[----:B------:R-:W-:Y:S02]  /*7430*/  SEL R4, RZ, 0x1, !P0 ;  /* 0x00000001ff047807 */ /* 0x000fe40004000000 */
[----:B------:R-:W-:Y:S02]  /*7440*/  ISETP.GE.U32.AND.EX P0, PT, R17, UR5, PT, P2 ;  /* 0x0000000511007c0c */ /* 0x000fe4000bf06120 */
[----:B------:R-:W-:-:S04]  /*7450*/  ISETP.GT.U32.AND P1, PT, R9, 0x1, !P1 ;  /* 0x000000010900780c */ /* 0x000fc80004f24070 */
[----:B0-----:R-:W-:-:S04]  /*7460*/  SEL R5, RZ, 0x1, !P1 ;  /* 0x00000001ff057807 */ /* 0x001fc80004800000 */
[--C-:B------:R-:W-:Y:S02]  /*7470*/  LOP3.LUT R3, R5, R3, R4.reuse, 0x96, !PT ;  /* 0x0000000305037212 */ /* 0x100fe400078e9604 */
[----:B------:R-:W-:Y:S01]  /*7480*/  PRMT R4, RZ, 0x7610, R4 ;  /* 0x00007610ff047816 */ /* 0x000fe20000000004 */
[----:B------:R-:W-:Y:S06]  /*7490*/  @P0 BRA `(.L_x_174) ;  /* 0x0000000400540947 */ /* 0x000fec0003800000 */
[----:B------:R-:W0:Y:S01]  /*74a0*/  S2R R15, SR_CTAID.X ;  /* 0x00000000000f7919 */ /* 0x000e220000002500 */
[----:B------:R-:W-:Y:S01]  /*74b0*/  ULDC.64 UR4, c[0x0][0x628] ;  /* 0x00018a0000047ab9 */ /* 0x000fe20000000a00 */
[----:B------:R-:W-:Y:S01]  /*74c0*/  ULDC UR7, c[0x0][0x630] ;  /* 0x00018c0000077ab9 */ /* 0x000fe20000000800 */
[----:B------:R-:W-:Y:S01]  /*74d0*/  ISETP.NE.U32.AND P0, PT, RZ, UR4, PT ;  /* 0x00000004ff007c0c */ /* 0x000fe2000bf05070 */
[----:B------:R-:W1:Y:S01]  /*74e0*/  S2R R20, SR_CTAID.Y ;  /* 0x0000000000147919 */ /* 0x000e620000002600 */
[----:B------:R-:W-:Y:S01]  /*74f0*/  ULDC UR8, c[0x0][0x150] ;  /* 0x0000540000087ab9 */ /* 0x000fe20000000800 */
[----:B------:R-:W-:Y:S01]  /*7500*/  IMAD.MOV.U32 R4, RZ, RZ, R16 ;  /* 0x000000ffff047224 */ /* 0x000fe200078e0010 */
[----:B------:R-:W-:Y:S01]  /*7510*/  ISETP.NE.AND.EX P0, PT, RZ, UR5, PT, P0 ;  /* 0x00000005ff007c0c */ /* 0x000fe2000bf05300 */
[----:B------:R-:W-:Y:S01]  /*7520*/  IMAD.MOV.U32 R5, RZ, RZ, R17 ;  /* 0x000000ffff057224 */ /* 0x000fe200078e0011 */
[----:B0-----:R-:W-:-:S11]  /*7530*/  I2FP.F32.U32 R22, R15 ;  /* 0x0000000f00167245 */ /* 0x001fd60000201000 */
[----:B------:R-:W-:Y:S05]  /*7540*/  @!P0 BRA `(.L_x_175) ;  /* 0x0000000000288947 */ /* 0x000fea0003800000 */
[----:B------:R-:W-:Y:S02]  /*7550*/  ULDC UR6, c[0x0][0x634] ;  /* 0x00018d0000067ab9 */ /* 0x000fe40000000800 */
[----:B------:R-:W-:-:S05]  /*7560*/  IADD3 R5, P0, R16, UR6, RZ ;  /* 0x0000000610057c10 */ /* 0x000fca000ff1e0ff */
[----:B------:R-:W-:-:S04]  /*7570*/  IMAD.X R21, RZ, RZ, R17, P0 ;  /* 0x000000ffff157224 */ /* 0x000fc800000e0611 */
[----:B------:R-:W-:-:S04]  /*7580*/  IMAD.WIDE.U32 R6, R21, UR4, RZ ;  /* 0x0000000415067c25 */ /* 0x000fc8000f8e00ff */
[----:B------:R-:W-:-:S04]  /*7590*/  IMAD.WIDE.U32 R6, P0, R5, UR5, R6 ;  /* 0x0000000505067c25 */ /* 0x000fc8000f800006 */
[----:B------:R-:W-:-:S04]  /*75a0*/  IMAD.WIDE.U32 R4, R5, UR4, RZ ;  /* 0x0000000405047c25 */ /* 0x000fc8000f8e00ff */
[----:B------:R-:W-:Y:S01]  /*75b0*/  IMAD.MOV.U32 R4, RZ, RZ, R7 ;  /* 0x000000ffff047224 */ /* 0x000fe200078e0007 */
[----:B------:R-:W-:Y:S01]  /*75c0*/  IADD3 RZ, P1, R5, R6, RZ ;  /* 0x0000000605ff7210 */ /* 0x000fe20007f3e0ff */
[----:B------:R-:W-:-:S04]  /*75d0*/  IMAD.X R5, RZ, RZ, RZ, P0 ;  /* 0x000000ffff057224 */ /* 0x000fc800000e06ff */
[----:B------:R-:W-:-:S08]  /*75e0*/  IMAD.WIDE.U32.X R4, R21, UR5, R4, P1 ;  /* 0x0000000515047c25 */ /* 0x000fd000088e0404 */
.L_x_175:
[--C-:B------:R-:W-:Y:S01]  /*75f0*/  SHF.R.U64 R14, R4, UR7, R5.reuse ;  /* 0x00000007040e7c19 */ /* 0x100fe20008001205 */
[----:B------:R-:W-:Y:S01]  /*7600*/  FMUL R22, R22, UR8 ;  /* 0x0000000816167c20 */ /* 0x000fe20008400000 */
[----:B------:R-:W-:Y:S01]  /*7610*/  SHF.R.U32.HI R4, RZ, UR7, R5 ;  /* 0x00000007ff047c19 */ /* 0x000fe20008011605 */
[----:B------:R-:W0:Y:S01]  /*7620*/  LDC R6, c[0x0][0x144] ;  /* 0x00005100ff067b82 */ /* 0x000e220000000800 */
[----:B------:R-:W-:Y:S01]  /*7630*/  IADD3 R5, P0, RZ, -R14, RZ ;  /* 0x8000000eff057210 */ /* 0x000fe20007f1e0ff */
[----:B------:R-:W-:Y:S01]  /*7640*/  ULDC UR6, c[0x0][0x154] ;  /* 0x0000550000067ab9 */ /* 0x000fe20000000800 */
[----:B-1----:R-:W-:Y:S01]  /*7650*/  I2FP.F32.U32 R7, R20 ;  /* 0x0000001400077245 */ /* 0x002fe20000201000 */
[----:B------:R-:W1:Y:S01]  /*7660*/  F2I.U32.TRUNC.NTZ R22, R22 ;  /* 0x0000001600167305 */ /* 0x000e62000020f000 */
[----:B------:R-:W-:Y:S01]  /*7670*/  ULDC.64 UR4, c[0x0][0x620] ;  /* 0x0001880000047ab9 */ /* 0x000fe20000000a00 */
[----:B------:R-:W-:Y:S01]  /*7680*/  IMAD.X R4, RZ, RZ, ~R4, P0 ;  /* 0x000000ffff047224 */ /* 0x000fe200000e0e04 */
[----:B------:R-:W-:Y:S01]  /*7690*/  ISETP.NE.AND P2, PT, R2, 0x1, PT ;  /* 0x000000010200780c */ /* 0x000fe20003f45270 */
[----:B------:R-:W-:Y:S01]  /*76a0*/  FMUL R23, R7, UR6 ;  /* 0x0000000607177c20 */ /* 0x000fe20008400000 */
[----:B------:R-:W2:Y:S01]  /*76b0*/  LDC R25, c[0x0][0x148] ;  /* 0x00005200ff197b82 */ /* 0x000ea20000000800 */
[----:B------:R-:W-:Y:S01]  /*76c0*/  IMAD R4, R4, UR4, RZ ;  /* 0x0000000404047c24 */ /* 0x000fe2000f8e02ff */
[----:B------:R-:W-:-:S02]  /*76d0*/  ULDC.64 UR6, c[0x0][0x640] ;  /* 0x0001900000067ab9 */ /* 0x000fc40000000a00 */
[----:B------:R-:W-:Y:S01]  /*76e0*/  ISETP.NE.U32.AND P0, PT, RZ, UR6, PT ;  /* 0x00000006ff007c0c */ /* 0x000fe2000bf05070 */
[----:B------:R-:W3:Y:S01]  /*76f0*/  F2I.U32.TRUNC.NTZ R23, R23 ;  /* 0x0000001700177305 */ /* 0x000ee2000020f000 */
[C---:B------:R-:W-:Y:S02]  /*7700*/  IMAD R7, R5.reuse, UR5, R4 ;  /* 0x0000000505077c24 */ /* 0x040fe4000f8e0204 */
[----:B------:R-:W-:Y:S01]  /*7710*/  IMAD.WIDE.U32 R4, R5, UR4, R16 ;  /* 0x0000000405047c25 */ /* 0x000fe2000f8e0010 */
[----:B------:R-:W-:Y:S01]  /*7720*/  ULDC UR4, c[0x0][0x618] ;  /* 0x0001860000047ab9 */ /* 0x000fe20000000800 */
[----:B------:R-:W-:Y:S02]  /*7730*/  ISETP.NE.AND.EX P0, PT, RZ, UR7, PT, P0 ;  /* 0x00000007ff007c0c */ /* 0x000fe4000bf05300 */
[----:B------:R-:W-:Y:S02]  /*7740*/  IMAD.IADD R5, R5, 0x1, R7 ;  /* 0x0000000105057824 */ /* 0x000fe400078e0207 */
[----:B-1----:R-:W-:-:S03]  /*7750*/  IMAD.MOV R22, RZ, RZ, -R22 ;  /* 0x000000ffff167224 */ /* 0x002fc600078e0a16 */
[----:B------:R-:W-:Y:S01]  /*7760*/  SHF.R.U64 R21, R4, UR4, R5 ;  /* 0x0000000404157c19 */ /* 0x000fe20008001205 */
[----:B0-----:R-:W-:Y:S01]  /*7770*/  IMAD R15, R6, R22, R15 ;  /* 0x00000016060f7224 */ /* 0x001fe200078e020f */
[----:B------:R-:W-:Y:S01]  /*7780*/  SHF.R.U32.HI R4, RZ, UR4, R5 ;  /* 0x00000004ff047c19 */ /* 0x000fe20008011605 */
[----:B------:R-:W-:Y:S01]  /*7790*/  ULDC UR4, c[0x0][0x608] ;  /* 0x0001820000047ab9 */ /* 0x000fe20000000800 */
[----:B---3--:R-:W-:Y:S02]  /*77a0*/  IMAD.MOV R6, RZ, RZ, -R23 ;  /* 0x000000ffff067224 */ /* 0x008fe400078e0a17 */
[--C-:B------:R-:W-:Y:S02]  /*77b0*/  SHF.R.U64 R22, R21, UR4, R4.reuse ;  /* 0x0000000415167c19 */ /* 0x100fe40008001204 */
[----:B------:R-:W-:Y:S01]  /*77c0*/  SHF.R.U32.HI R5, RZ, UR4, R4 ;  /* 0x00000004ff057c19 */ /* 0x000fe20008011604 */
[----:B------:R-:W-:Y:S01]  /*77d0*/  ULDC UR4, c[0x0][0x658] ;  /* 0x0001960000047ab9 */ /* 0x000fe20000000800 */
[----:B--2---:R-:W-:-:S02]  /*77e0*/  @P2 IMAD R15, R25, R6, R20 ;  /* 0x00000006190f2224 */ /* 0x004fc400078e0214 */
[--C-:B------:R-:W-:Y:S02]  /*77f0*/  SHF.R.U64 R20, R22, UR4, R5.reuse ;  /* 0x0000000416147c19 */ /* 0x100fe40008001205 */
[----:B------:R-:W-:-:S03]  /*7800*/  SHF.R.U32.HI R23, RZ, UR4, R5 ;  /* 0x00000004ff177c19 */ /* 0x000fc60008011605 */
[----:B------:R-:W-:Y:S02]  /*7810*/  IMAD.MOV.U32 R6, RZ, RZ, R20 ;  /* 0x000000ffff067224 */ /* 0x000fe400078e0014 */
[----:B------:R-:W-:Y:S01]  /*7820*/  IMAD.MOV.U32 R5, RZ, RZ, R23 ;  /* 0x000000ffff057224 */ /* 0x000fe200078e0017 */
[----:B------:R-:W-:Y:S06]  /*7830*/  @!P0 BRA `(.L_x_176) ;  /* 0x00000000002c8947 */ /* 0x000fec0003800000 */
        /* <DEDUP_REMOVED lines=9> */
[----:B------:R-:W-:-:S04]  /*78d0*/  IMAD.WIDE.U32.X R4, R23, UR7, R4, P1 ;  /* 0x0000000717047c25 */ /* 0x000fc800088e0404 */
[----:B------:R-:W-:-:S07]  /*78e0*/  IMAD.MOV.U32 R6, RZ, RZ, R4 ;  /* 0x000000ffff067224 */ /* 0x000fce00078e0004 */
.L_x_176:
[----:B------:R-:W-:Y:S01]  /*78f0*/  ULDC UR4, c[0x0][0x648] ;  /* 0x0001920000047ab9 */ /* 0x000fe20000000800 */
[----:B------:R-:W-:Y:S01]  /*7900*/  LOP3.LUT R4, R22, UR16, RZ, 0xc0, !PT ;  /* 0x0000001016047c12 */ /* 0x000fe2000f8ec0ff */
[----:B------:R-:W-:Y:S01]  /*7910*/  ULDC UR5, c[0x0][0x610] ;  /* 0x0001840000057ab9 */ /* 0x000fe20000000800 */
[----:B------:R-:W-:Y:S01]  /*7920*/  SHF.R.U64 R5, R6, UR4, R5 ;  /* 0x0000000406057c19 */ /* 0x000fe20008001205 */
[----:B------:R-:W-:Y:S01]  /*7930*/  ULDC UR4, c[0x0][0x638] ;  /* 0x00018e0000047ab9 */ /* 0x000fe20000000800 */
[----:B------:R-:W-:-:S03]  /*7940*/  LOP3.LUT R21, R21, UR15, RZ, 0xc0, !PT ;  /* 0x0000000f15157c12 */ /* 0x000fc6000f8ec0ff */
[----:B------:R-:W-:Y:S02]  /*7950*/  IMAD.MOV R7, RZ, RZ, -R5 ;  /* 0x000000ffff077224 */ /* 0x000fe400078e0a05 */
[----:B------:R-:W-:Y:S02]  /*7960*/  IMAD R4, R5, UR17, R4 ;  /* 0x0000001105047c24 */ /* 0x000fe4000f8e0204 */
[----:B------:R-:W-:Y:S01]  /*7970*/  IMAD R20, R7, UR4, R20 ;  /* 0x0000000407147c24 */ /* 0x000fe2000f8e0214 */
[----:B------:R-:W-:Y:S01]  /*7980*/  ULDC UR4, c[0x0][0x600] ;  /* 0x0001800000047ab9 */ /* 0x000fe20000000800 */
[----:B------:R-:W-:Y:S02]  /*7990*/  IMAD R15, R4, UR5, R15 ;  /* 0x00000005040f7c24 */ /* 0x000fe4000f8e020f */
[----:B------:R-:W-:Y:S02]  /*79a0*/  IMAD R6, R20, UR4, R21 ;  /* 0x0000000414067c24 */ /* 0x000fe4000f8e0215 */
[----:B------:R-:W-:-:S03]  /*79b0*/  IMAD.MOV.U32 R4, RZ, RZ, 0x1 ;  /* 0x00000001ff047424 */ /* 0x000fc600078e00ff */
[----:B------:R-:W-:Y:S02]  /*79c0*/  SEL R20, R6, R15, !P2 ;  /* 0x0000000f06147207 */ /* 0x000fe40005000000 */
[----:B------:R-:W-:Y:S01]  /*79d0*/  SEL R21, R15, R6, !P2 ;  /* 0x000000060f157207 */ /* 0x000fe20005000000 */
[----:B------:R-:W-:-:S07]  /*79e0*/  IMAD.MOV.U32 R6, RZ, RZ, R14 ;  /* 0x000000ffff067224 */ /* 0x000fce00078e000e */
.L_x_174:
[----:B------:R-:W-:Y:S05]  /*79f0*/  BSYNC B1 ;  /* 0x0000000000017941 */ /* 0x000fea0003800000 */
.L_x_173:
[----:B------:R-:W-:-:S13]  /*7a00*/  LOP3.LUT P0, RZ, R4, 0xff, RZ, 0xc0, !PT ;  /* 0x000000ff04ff7812 */ /* 0x000fda000780c0ff */
[----:B------:R-:W-:Y:S05]  /*7a10*/  @P0 BRA `(.L_x_177) ;  /* 0xfffffff4003c0947 */ /* 0x000fea000383ffff */
[----:B------:R-:W-:Y:S05]  /*7a20*/  BSYNC B0 ;  /* 0x0000000000007941 */ /* 0x000fea0003800000 */
.L_x_166:
[----:B------:R-:W-:-:S03]  /*7a30*/  UMOV UR4, 0xffffffff ;  /* 0xffffffff00047882 */ /* 0x000fc60000000000 */
[----:B------:R-:W-:Y:S05]  /*7a40*/  BRA.DIV UR4, `(.L_x_178) ;  /* 0x0000000204cc7947 */ /* 0x000fea000b800000 */
[----:B------:R-:W-:-:S13]  /*7a50*/  ELECT P6, URZ, PT ;  /* 0x00000000003f782f */ /* 0x000fda00038c0000 */
.L_x_190:
[----:B------:R-:W-:Y:S04]  /*7a60*/  BSSY B0, `(.L_x_179) ;  /* 0x0000019000007945 */ /* 0x000fe80003800000 */
[----:B------:R-:W-:Y:S05]  /*7a70*/  @!P6 BRA `(.L_x_180) ;  /* 0x00000000005ce947 */ /* 0x000fea0003800000 */
[----:B------:R-:W-:-:S04]  /*7a80*/  LOP3.LUT R18, R18, 0x2, RZ, 0xfc, !PT ;  /* 0x0000000212127812 */ /* 0x000fc800078efcff */
[----:B------:R-:W-:-:S13]  /*7a90*/  ISETP.NE.AND P0, PT, R18, 0x3, PT ;  /* 0x000000031200780c */ /* 0x000fda0003f05270 */
[----:B------:R-:W-:Y:S05]  /*7aa0*/  @!P0 BRA `(.L_x_181) ;  /* 0x0000000000048947 */ /* 0x000fea0003800000 */
[----:B------:R-:W-:Y:S01]  /*7ab0*/  BPT.TRAP 0x1 ;  /* 0x000000040000795c */ /* 0x000fe20000300000 */
.L_x_181:
[----:B------:R-:W0:Y:S01]  /*7ac0*/  S2R R5, SR_CgaCtaId ;  /* 0x0000000000057919 */ /* 0x000e220000008800 */
[----:B------:R-:W-:Y:S02]  /*7ad0*/  MOV R0, 0x400 ;  /* 0x0000040000007802 */ /* 0x000fe40000000f00 */
[----:B------:R-:W-:Y:S02]  /*7ae0*/  SHF.L.U32 R2, R3, 0x1f, RZ ;  /* 0x0000001f03027819 */ /* 0x000fe400000006ff */
[----:B0-----:R-:W-:-:S05]  /*7af0*/  LEA R5, R5, R0, 0x18 ;  /* 0x0000000005057211 */ /* 0x001fca00078ec0ff */
[----:B------:R-:W-:-:S04]  /*7b00*/  VIADD R5, R5, 0x10 ;  /* 0x0000001005057836 */ /* 0x000fc80000000000 */
[C---:B------:R-:W-:Y:S02]  /*7b10*/  IMAD R7, R8.reuse, 0x8, R5 ;  /* 0x0000000808077824 */ /* 0x040fe400078e0205 */
[----:B------:R-:W-:Y:S02]  /*7b20*/  VIADD R8, R8, 0x1 ;  /* 0x0000000108087836 */ /* 0x000fe40000000000 */
[----:B------:R-:W0:Y:S03]  /*7b30*/  SYNCS.PHASECHK.TRANS64.TRYWAIT P0, [R7+URZ], R2 ;  /* 0x00000002070075a7 */ /* 0x000e26000800017f */
[----:B------:R-:W-:-:S04]  /*7b40*/  ISETP.NE.AND P1, PT, R8, 0x2, PT ;  /* 0x000000020800780c */ /* 0x000fc80003f25270 */
[----:B------:R-:W-:Y:S02]  /*7b50*/  SEL R0, RZ, 0x1, P1 ;  /* 0x00000001ff007807 */ /* 0x000fe40000800000 */
[----:B------:R-:W-:Y:S02]  /*7b60*/  SEL R8, R8, RZ, P1 ;  /* 0x000000ff08087207 */ /* 0x000fe40000800000 */
[----:B------:R-:W-:Y:S01]  /*7b70*/  LOP3.LUT R0, R3, R0, RZ, 0x3c, !PT ;  /* 0x0000000003007212 */ /* 0x000fe200078e3cff */
[----:B0-----:R-:W-:Y:S06]  /*7b80*/  @!P0 BRA `(.L_x_182) ;  /* 0x00000000009c8947 */ /* 0x001fec0003800000 */
.L_x_191:
[----:B------:R-:W-:Y:S01]  /*7b90*/  IMAD R5, R8, 0x8, R5 ;  /* 0x0000000808057824 */ /* 0x000fe200078e0205 */
[----:B------:R-:W-:-:S07]  /*7ba0*/  SHF.L.U32 R0, R0, 0x1f, RZ ;  /* 0x0000001f00007819 */ /* 0x000fce00000006ff */
.L_x_183:
[----:B-1----:R1:W2:Y:S02]  /*7bb0*/  SYNCS.PHASECHK.TRANS64.TRYWAIT P0, [R5+URZ], R0 ;  /* 0x00000000050075a7 */ /* 0x0022a4000800017f */
[----:B--2---:R-:W-:Y:S05]  /*7bc0*/  @!P0 NANOSLEEP.SYNCS 0x989680 ;  /* 0x009896800000895d */ /* 0x004fea0003900000 */
[----:B------:R-:W2:Y:S02]  /*7bd0*/  @!P0 SYNCS.PHASECHK.TRANS64 P0, [R5+URZ], R0 ;  /* 0x00000000050085a7 */ /* 0x000ea4000800007f */
[----:B--2---:R-:W-:Y:S05]  /*7be0*/  @!P0 BRA `(.L_x_183) ;  /* 0xfffffffc00f08947 */ /* 0x004fea000383ffff */
.L_x_180:
[----:B------:R-:W-:Y:S05]  /*7bf0*/  BSYNC B0 ;  /* 0x0000000000007941 */ /* 0x000fea0003800000 */
.L_x_179:
[----:B------:R-:W-:Y:S05]  /*7c00*/  EXIT ;  /* 0x000000000000794d */ /* 0x000fea0003800000 */
.L_x_21:
[----:B-1----:R1:W2:Y:S02]  /*7c10*/  SYNCS.PHASECHK.TRANS64.TRYWAIT P1, [R3+URZ], R0 ;  /* 0x00000000030075a7 */ /* 0x0022a4000802017f */
[----:B--2---:R-:W-:Y:S05]  /*7c20*/  @!P1 NANOSLEEP.SYNCS 0x989680 ;  /* 0x009896800000995d */ /* 0x004fea0003900000 */
[----:B------:R-:W2:Y:S02]  /*7c30*/  @!P1 SYNCS.PHASECHK.TRANS64 P1, [R3+URZ], R0 ;  /* 0x00000000030095a7 */ /* 0x000ea4000802007f */
[----:B--2---:R-:W-:Y:S05]  /*7c40*/  @!P1 BRA `(.L_x_21) ;  /* 0xfffffffc00f09947 */ /* 0x004fea000383ffff */
[----:B------:R-:W-:Y:S05]  /*7c50*/  BRA `(.L_x_20) ;  /* 0xffffff9800c47947 */ /* 0x000fea000383ffff */
.L_x_26:
[----:B-1----:R1:W2:Y:S02]  /*7c60*/  SYNCS.PHASECHK.TRANS64.TRYWAIT P1, [R5+URZ], R4 ;  /* 0x00000004050075a7 */ /* 0x0022a4000802017f */
[----:B--2---:R-:W-:Y:S05]  /*7c70*/  @!P1 NANOSLEEP.SYNCS 0x989680 ;  /* 0x009896800000995d */ /* 0x004fea0003900000 */
[----:B------:R-:W2:Y:S02]  /*7c80*/  @!P1 SYNCS.PHASECHK.TRANS64 P1, [R5+URZ], R4 ;  /* 0x00000004050095a7 */ /* 0x000ea4000802007f */
[----:B--2---:R-:W-:Y:S05]  /*7c90*/  @!P1 BRA `(.L_x_26) ;  /* 0xfffffffc00f09947 */ /* 0x004fea000383ffff */
[----:B------:R-:W-:Y:S05]  /*7ca0*/  BRA `(.L_x_25) ;  /* 0xffffff9c00a07947 */ /* 0x000fea000383ffff */
.L_x_167:
[----:B------:R-:W-:Y:S01]  /*7cb0*/  BSSY B1, `(.L_x_184) ;  /* 0x0000006000017945 */ /* 0x000fe20003800000 */
[----:B------:R-:W-:-:S07]  /*7cc0*/  IMAD.MOV.U32 R15, RZ, RZ, -0x1 ;  /* 0xffffffffff0f7424 */ /* 0x000fce00078e00ff */
[----:B------:R-:W-:Y:S05]  /*7cd0*/  WARPSYNC.COLLECTIVE R15, `(.L_x_185) ;  /* 0x000000000f0c7348 */ /* 0x000fea0003c00000 */
[----:B------:R-:W-:Y:S02]  /*7ce0*/  ELECT P6, UR62, PT ;  /* 0x00000000003e782f */ /* 0x000fe400038c0000 */
[----:B------:R-:W-:Y:S01]  /*7cf0*/  MOV R14, UR62 ;  /* 0x0000003e000e7c02 */ /* 0x000fe20008000f00 */
[----:B------:R-:W-:Y:S10]  /*7d00*/  ENDCOLLECTIVE ;  /* 0x000000000000791b */ /* 0x000ff40003800000 */
.L_x_185:
[----:B------:R-:W-:Y:S05]  /*7d10*/  BSYNC B1 ;  /* 0x0000000000017941 */ /* 0x000fea0003800000 */
.L_x_184:
[----:B------:R-:W-:Y:S05]  /*7d20*/  BRA `(.L_x_186) ;  /* 0xfffffff000847947 */ /* 0x000fea000383ffff */
.L_x_170:
[----:B-1----:R1:W2:Y:S02]  /*7d30*/  SYNCS.PHASECHK.TRANS64.TRYWAIT P0, [R23+URZ+0x10], R14 ;  /* 0x0000100e170075a7 */ /* 0x0022a4000800017f */
[----:B--2---:R-:W-:Y:S05]  /*7d40*/  @!P0 NANOSLEEP.SYNCS 0x989680 ;  /* 0x009896800000895d */ /* 0x004fea0003900000 */
[----:B------:R-:W2:Y:S02]  /*7d50*/  @!P0 SYNCS.PHASECHK.TRANS64 P0, [R23+URZ+0x10], R14 ;  /* 0x0000100e170085a7 */ /* 0x000ea4000800007f */
[----:B--2---:R-:W-:Y:S05]  /*7d60*/  @!P0 BRA `(.L_x_170) ;  /* 0xfffffffc00f08947 */ /* 0x004fea000383ffff */
[----:B------:R-:W-:Y:S05]  /*7d70*/  BRA `(.L_x_187) ;  /* 0xfffffff000bc7947 */ /* 0x000fea000383ffff */
.L_x_178:
[----:B------:R-:W-:Y:S01]  /*7d80*/  BSSY B0, `(.L_x_188) ;  /* 0x0000006000007945 */ /* 0x000fe20003800000 */
[----:B------:R-:W-:-:S07]  /*7d90*/  IMAD.MOV.U32 R15, RZ, RZ, -0x1 ;  /* 0xffffffffff0f7424 */ /* 0x000fce00078e00ff */
[----:B------:R-:W-:Y:S05]  /*7da0*/  WARPSYNC.COLLECTIVE R15, `(.L_x_189) ;  /* 0x000000000f0c7348 */ /* 0x000fea0003c00000 */
[----:B------:R-:W-:Y:S02]  /*7db0*/  ELECT P6, UR62, PT ;  /* 0x00000000003e782f */ /* 0x000fe400038c0000 */
[----:B------:R-:W-:Y:S01]  /*7dc0*/  MOV R14, UR62 ;  /* 0x0000003e000e7c02 */ /* 0x000fe20008000f00 */
[----:B------:R-:W-:Y:S10]  /*7dd0*/  ENDCOLLECTIVE ;  /* 0x000000000000791b */ /* 0x000ff40003800000 */
.L_x_189:
[----:B------:R-:W-:Y:S05]  /*7de0*/  BSYNC B0 ;  /* 0x0000000000007941 */ /* 0x000fea0003800000 */
.L_x_188:
[----:B------:R-:W-:Y:S05]  /*7df0*/  BRA `(.L_x_190) ;  /* 0xfffffffc00187947 */ /* 0x000fea000383ffff */
.L_x_182:
[----:B0-----:R0:W1:Y:S02]  /*7e00*/  SYNCS.PHASECHK.TRANS64.TRYWAIT P0, [R7+URZ], R2 ;  /* 0x00000002070075a7 */ /* 0x001064000800017f */
[----:B-1----:R-:W-:Y:S05]  /*7e10*/  @!P0 NANOSLEEP.SYNCS 0x989680 ;  /* 0x009896800000895d */ /* 0x002fea0003900000 */
[----:B------:R-:W1:Y:S02]  /*7e20*/  @!P0 SYNCS.PHASECHK.TRANS64 P0, [R7+URZ], R2 ;  /* 0x00000002070085a7 */ /* 0x000e64000800007f */
[----:B-1----:R-:W-:Y:S05]  /*7e30*/  @!P0 BRA `(.L_x_182) ;  /* 0xfffffffc00f08947 */ /* 0x002fea000383ffff */
[----:B------:R-:W-:Y:S05]  /*7e40*/  BRA `(.L_x_191) ;  /* 0xfffffffc00507947 */ /* 0x000fea000383ffff */
.L_x_192:
[----:B------:R-:W-:-:S00]  /*7e50*/  BRA `(.L_x_192) ;  /* 0xfffffffc00fc7947 */ /* 0x000fc0000383ffff */
[----:B------:R-:W-:-:S00]  /*7e60*/  NOP ;  /* 0x0000000000007918 */ /* 0x000fc00000000000 */
        /* <DEDUP_REMOVED lines=9> */
.L_x_193:


//--------------------- .nv.global.init           --------------------------
	.section	.nv.global.init,"aw",@progbits
.nv.global.init:
	.type		$str$22,@object
	.size		$str$22,($str$23 - $str$22)
$str$22:
        /*0000*/ 	.byte	0x6b, 0x5f, 0x74, 0x69, 0x6c, 0x65, 0x5f, 0x63, 0x6f, 0x75, 0x6e, 0x74, 0x20, 0x3e, 0x3d, 0x20
        /*0010*/ 	.byte	0x31, 0x00
	.type		$str$23,@object
	.size		$str$23,(__unnamed_1 - $str$23)
$str$23:
        /*0012*/ 	.byte	0x2f, 0x74, 0x6d, 0x70, 0x2f, 0x63, 0x75, 0x74, 0x6c, 0x61, 0x73, 0x73, 0x5f, 0x73, 0x77, 0x65
        /*0022*/ 	.byte	0x65, 0x70, 0x5f, 0x73, 0x72, 0x63, 0x2f, 0x69, 0x6e, 0x63, 0x6c, 0x75, 0x64, 0x65, 0x2f, 0x63
        /*0032*/ 	.byte	0x75, 0x74, 0x6c, 0x61, 0x73, 0x73, 0x2f, 0x67, 0x65, 0x6d, 0x6d, 0x2f, 0x63, 0x6f, 0x6c, 0x6c
        /*0042*/ 	.byte	0x65, 0x63, 0x74, 0x69, 0x76, 0x65, 0x2f, 0x73, 0x6d, 0x39, 0x30, 0x5f, 0x6d, 0x6d, 0x61, 0x5f
        /*0052*/ 	.byte	0x74, 0x6d, 0x61, 0x5f, 0x67, 0x6d, 0x6d, 0x61, 0x5f, 0x73, 0x73, 0x5f, 0x77, 0x61, 0x72, 0x70
        /*0062*/ 	.byte	0x73, 0x70, 0x65, 0x63, 0x69, 0x61, 0x6c, 0x69, 0x7a, 0x65, 0x64, 0x2e, 0x68, 0x70, 0x70, 0x00
	.type		__unnamed_1,@object
	.size		__unnamed_1,(.L_0 - __unnamed_1)
__unnamed_1:
        /*0072*/ 	.byte	0x76, 0x6f, 0x69, 0x64, 0x20, 0x63, 0x75, 0x74, 0x6c, 0x61, 0x73, 0x73, 0x3a, 0x3a, 0x67, 0x65
        /* <DEDUP_REMOVED lines=180> */
        /*0bc2*/ 	.byte	0x69, 0x74, 0x79, 0x5d, 0x00
.L_0:


//--------------------- .nv.shared._ZN7cutlass13device_kernelINS_4gemm6kernel13GemmUniversalIN4cute5tupleIJiiiiEEENS1_10collective13CollectiveMmaINS1_34MainloopSm90TmaGmmaWarpSpecializedILi2ENS5_IJNS4_1CILi8EEENSA_ILi1EEESC_EEENS1_35KernelTmaWarpSpecializedCooperativeEEENS5_IJNSA_ILi128EEESG_NSA_ILi64EEEEEENS_6half_tENS5_IJlSC_lEEESJ_SK_NS4_8TiledMMAINS4_8MMA_AtomIJNS4_4SM904GMMA26MMA_64x128x16_F32F16F16_SSILNSO_5MajorE0ELSQ_0ELNSO_7ScaleInE1ELSR_1EEEEEENS4_6LayoutINS5_IJNSA_ILi2EEESC_SC_EEENS5_IJSC_NSA_ILi0EEESX_EEEEENS5_IJNS4_10UnderscoreES10_S10_EEEEENS4_13SM90_TMA_LOADENS4_14ComposedLayoutINS4_7SwizzleILi3ELi4ELi3EEENS4_18smem_ptr_flag_bitsILi16EEENSU_INS5_IJSB_SH_EEENS5_IJSH_SC_EEEEEEEvNS4_8identityENS4_23SM90_TMA_LOAD_MULTICASTES1C_vS1D_EENS_8epilogue10collective6detail29Sm90TmaWarpSpecializedAdapterINS1H_15DefaultEpilogueISJ_SK_SK_NS1G_6thread17LinearCombinationISJ_Li1EffLNS1L_9ScaleType4KindE0ELNS_15FloatRoundStyleE2ESJ_EENS1_15EpilogueDefaultEEEEEvvEEEEvNT_6ParamsE --------------------------
	.section	.nv.shared._ZN7cutlass13device_kernelINS_4gemm6kernel13GemmUniversalIN4cute5tupleIJiiiiEEENS1_10collective13CollectiveMmaINS1_34MainloopSm90TmaGmmaWarpSpecializedILi2ENS5_IJNS4_1CILi8EEENSA_ILi1EEESC_EEENS1_35KernelTmaWarpSpecializedCooperativeEEENS5_IJNSA_ILi128EEESG_NSA_ILi64EEEEEENS_6half_tENS5_IJlSC_lEEESJ_SK_NS4_8TiledMMAINS4_8MMA_AtomIJNS4_4SM904GMMA26MMA_64x128x16_F32F16F16_SSILNSO_5MajorE0ELSQ_0ELNSO_7ScaleInE1ELSR_1EEEEEENS4_6LayoutINS5_IJNSA_ILi2EEESC_SC_EEENS5_IJSC_NSA_ILi0EEESX_EEEEENS5_IJNS4_10UnderscoreES10_S10_EEEEENS4_13SM90_TMA_LOADENS4_14ComposedLayoutINS4_7SwizzleILi3ELi4ELi3EEENS4_18smem_ptr_flag_bitsILi16EEENSU_INS5_IJSB_SH_EEENS5_IJSH_SC_EEEEEEEvNS4_8identityENS4_23SM90_TMA_LOAD_MULTICASTES1C_vS1D_EENS_8epilogue10collective6detail29Sm90TmaWarpSpecializedAdapterINS1H_15DefaultEpilogueISJ_SK_SK_NS1G_6thread17LinearCombinationISJ_Li1EffLNS1L_9ScaleType4KindE0ELNS_15FloatRoundStyleE2ESJ_EENS1_15EpilogueDefaultEEEEEvvEEEEvNT_6ParamsE,"aw",@nobits
	.sectionflags	@""
	.align	16
	.zero		1024


//--------------------- .nv.shared.reserved.0     --------------------------
	.section	.nv.shared.reserved.0,"aw",@nobits
	.weak		__nv_reservedSMEM_offset_0_alias
	.size		__nv_reservedSMEM_offset_0_alias, 0, 0
	.other		__nv_reservedSMEM_offset_0_alias,@"STO_CUDA_RESERVED_SHARED STV_DEFAULT"
__nv_reservedSMEM_offset_0_alias:
	.zero		0


//--------------------- .nv.global                --------------------------
	.section	.nv.global,"aw",@nobits
.nv.global:
	.type		_ZN40_INTERNAL_9d56f7b6_4_k_cu_88e9ee4e_176474cute1_E,@object
	.size		_ZN40_INTERNAL_9d56f7b6_4_k_cu_88e9ee4e_176474cute1_E,(_ZN40_INTERNAL_9d56f7b6_4_k_cu_88e9ee4e_176474cuda3std3__45__cpo6cbeginE - _ZN40_INTERNAL_9d56f7b6_4_k_cu_88e9ee4e_176474cute1_E)
_ZN40_INTERNAL_9d56f7b6_4_k_cu_88e9ee4e_176474cute1_E:
	.zero		1
	.type		_ZN40_INTERNAL_9d56f7b6_4_k_cu_88e9ee4e_176474cuda3std3__45__cpo6cbeginE,@object
	.size		_ZN40_INTERNAL_9d56f7b6_4_k_cu_88e9ee4e_176474cuda3std3__45__cpo6cbeginE,(_ZN40_INTERNAL_9d56f7b6_4_k_cu_88e9ee4e_176474cuda3std3__48in_placeE - _ZN40_INTERNAL_9d56f7b6_4_k_cu_88e9ee4e_176474cuda3std3__45__cpo6cbeginE)
_ZN40_INTERNAL_9d56f7b6_4_k_cu_88e9ee4e_176474cuda3std3__45__cpo6cbeginE:
	.zero		1
	.type		_ZN40_INTERNAL_9d56f7b6_4_k_cu_88e9ee4e_176474cuda3std3__48in_placeE,@object
	.size		_ZN40_INTERNAL_9d56f7b6_4_k_cu_88e9ee4e_176474cuda3std3__48in_placeE,(_ZN40_INTERNAL_9d56f7b6_4_k_cu_88e9ee4e_176474cuda3std6ranges3__45__cpo9iter_moveE - _ZN40_INTERNAL_9d56f7b6_4_k_cu_88e9ee4e_176474cuda3std3__48in_placeE)
_ZN40_INTERNAL_9d56f7b6_4_k_cu_88e9ee4e_176474cuda3std3__48in_placeE:
	.zero		1
	.type		_ZN40_INTERNAL_9d56f7b6_4_k_cu_88e9ee4e_176474cuda3std6ranges3__45__cpo9iter_moveE,@object
	.size		_ZN40_INTERNAL_9d56f7b6_4_k_cu_88e9ee4e_176474cuda3std6ranges3__45__cpo9iter_moveE,(_ZN40_INTERNAL_9d56f7b6_4_k_cu_88e9ee4e_176474cuda3std3__45__cpo5beginE - _ZN40_INTERNAL_9d56f7b6_4_k_cu_88e9ee4e_176474cuda3std6ranges3__45__cpo9iter_moveE)
_ZN40_INTERNAL_9d56f7b6_4_k_cu_88e9ee4e_176474cuda3std6ranges3__45__cpo9iter_moveE:
	.zero		1
	.type		_ZN40_INTERNAL_9d56f7b6_4_k_cu_88e9ee4e_176474cuda3std3__45__cpo5beginE,@object
	.size		_ZN40_INTERNAL_9d56f7b6_4_k_cu_88e9ee4e_176474cuda3std3__45__cpo5beginE,(_ZN40_INTERNAL_9d56f7b6_4_k_cu_88e9ee4e_176474cuda3std3__442_GLOBAL__N__9d56f7b6_4_k_cu_88e9ee4e_176476ignoreE - _ZN40_INTERNAL_9d56f7b6_4_k_cu_88e9ee4e_176474cuda3std3__45__cpo5beginE)
_ZN40_INTERNAL_9d56f7b6_4_k_cu_88e9ee4e_176474cuda3std3__45__cpo5beginE:
	.zero		1
	.type		_ZN40_INTERNAL_9d56f7b6_4_k_cu_88e9ee4e_176474cuda3std3__442_GLOBAL__N__9d56f7b6_4_k_cu_88e9ee4e_176476ignoreE,@object
	.size		_ZN40_INTERNAL_9d56f7b6_4_k_cu_88e9ee4e_176474cuda3std3__442_GLOBAL__N__9d56f7b6_4_k_cu_88e9ee4e_176476ignoreE,(_ZN40_INTERNAL_9d56f7b6_4_k_cu_88e9ee4e_176474cute7productE - _ZN40_INTERNAL_9d56f7b6_4_k_cu_88e9ee4e_176474cuda3std3__442_GLOBAL__N__9d56f7b6_4_k_cu_88e9ee4e_176476ignoreE)
_ZN40_INTERNAL_9d56f7b6_4_k_cu_88e9ee4e_176474cuda3std3__442_GLOBAL__N__9d56f7b6_4_k_cu_88e9ee4e_176476ignoreE:
	.zero		1
	.type		_ZN40_INTERNAL_9d56f7b6_4_k_cu_88e9ee4e_176474cute7productE,@object
	.size		_ZN40_INTERNAL_9d56f7b6_4_k_cu_88e9ee4e_176474cute7productE,(_ZN40_INTERNAL_9d56f7b6_4_k_cu_88e9ee4e_176474cuda3std3__45__cpo3endE - _ZN40_INTERNAL_9d56f7b6_4_k_cu_88e9ee4e_176474cute7productE)
_ZN40_INTERNAL_9d56f7b6_4_k_cu_88e9ee4e_176474cute7productE:
	.zero		1
	.type		_ZN40_INTERNAL_9d56f7b6_4_k_cu_88e9ee4e_176474cuda3std3__45__cpo3endE,@object
	.size		_ZN40_INTERNAL_9d56f7b6_4_k_cu_88e9ee4e_176474cuda3std3__45__cpo3endE,(_ZN40_INTERNAL_9d56f7b6_4_k_cu_88e9ee4e_176474cuda3std3__419piecewise_constructE - _ZN40_INTERNAL_9d56f7b6_4_k_cu_88e9ee4e_176474cuda3std3__45__cpo3endE)
_ZN40_INTERNAL_9d56f7b6_4_k_cu_88e9ee4e_176474cuda3std3__45__cpo3endE:
	.zero		1
	.type		_ZN40_INTERNAL_9d56f7b6_4_k_cu_88e9ee4e_176474cuda3std3__419piecewise_constructE,@object
	.size		_ZN40_INTERNAL_9d56f7b6_4_k_cu_88e9ee4e_176474cuda3std3__419piecewise_constructE,(_ZN40_INTERNAL_9d56f7b6_4_k_cu_88e9ee4e_176474cuda3std3__45__cpo4cendE - _ZN40_INTERNAL_9d56f7b6_4_k_cu_88e9ee4e_176474cuda3std3__419piecewise_constructE)
_ZN40_INTERNAL_9d56f7b6_4_k_cu_88e9ee4e_176474cuda3std3__419piecewise_constructE:
	.zero		1
	.type		_ZN40_INTERNAL_9d56f7b6_4_k_cu_88e9ee4e_176474cuda3std3__45__cpo4cendE,@object
	.size		_ZN40_INTERNAL_9d56f7b6_4_k_cu_88e9ee4e_176474cuda3std3__45__cpo4cendE,(_ZN40_INTERNAL_9d56f7b6_4_k_cu_88e9ee4e_176474cuda3std6ranges3__45__cpo4swapE - _ZN40_INTERNAL_9d56f7b6_4_k_cu_88e9ee4e_176474cuda3std3__45__cpo4cendE)
_ZN40_INTERNAL_9d56f7b6_4_k_cu_88e9ee4e_176474cuda3std3__45__cpo4cendE:
	.zero		1
	.type		_ZN40_INTERNAL_9d56f7b6_4_k_cu_88e9ee4e_176474cuda3std6ranges3__45__cpo4swapE,@object
	.size		_ZN40_INTERNAL_9d56f7b6_4_k_cu_88e9ee4e_176474cuda3std6ranges3__45__cpo4swapE,(.L_8 - _ZN40_INTERNAL_9d56f7b6_4_k_cu_88e9ee4e_176474cuda3std6ranges3__45__cpo4swapE)
_ZN40_INTERNAL_9d56f7b6_4_k_cu_88e9ee4e_176474cuda3std6ranges3__45__cpo4swapE:
	.zero		1
.L_8:


//--------------------- .nv.constant0._ZN7cutlass13device_kernelINS_4gemm6kernel13GemmUniversalIN4cute5tupleIJiiiiEEENS1_10collective13CollectiveMmaINS1_34MainloopSm90TmaGmmaWarpSpecializedILi2ENS5_IJNS4_1CILi8EEENSA_ILi1EEESC_EEENS1_35KernelTmaWarpSpecializedCooperativeEEENS5_IJNSA_ILi128EEESG_NSA_ILi64EEEEEENS_6half_tENS5_IJlSC_lEEESJ_SK_NS4_8TiledMMAINS4_8MMA_AtomIJNS4_4SM904GMMA26MMA_64x128x16_F32F16F16_SSILNSO_5MajorE0ELSQ_0ELNSO_7ScaleInE1ELSR_1EEEEEENS4_6LayoutINS5_IJNSA_ILi2EEESC_SC_EEENS5_IJSC_NSA_ILi0EEESX_EEEEENS5_IJNS4_10UnderscoreES10_S10_EEEEENS4_13SM90_TMA_LOADENS4_14ComposedLayoutINS4_7SwizzleILi3ELi4ELi3EEENS4_18smem_ptr_flag_bitsILi16EEENSU_INS5_IJSB_SH_EEENS5_IJSH_SC_EEEEEEEvNS4_8identityENS4_23SM90_TMA_LOAD_MULTICASTES1C_vS1D_EENS_8epilogue10collective6detail29Sm90TmaWarpSpecializedAdapterINS1H_15DefaultEpilogueISJ_SK_SK_NS1G_6thread17LinearCombinationISJ_Li1EffLNS1L_9ScaleType4KindE0ELNS_15FloatRoundStyleE2ESJ_EENS1_15EpilogueDefaultEEEEEvvEEEEvNT_6ParamsE --------------------------
	.section	.nv.constant0._ZN7cutlass13device_kernelINS_4gemm6kernel13GemmUniversalIN4cute5tupleIJiiiiEEENS1_10collective13CollectiveMmaINS1_34MainloopSm90TmaGmmaWarpSpecializedILi2ENS5_IJNS4_1CILi8EEENSA_ILi1EEESC_EEENS1_35KernelTmaWarpSpecializedCooperativeEEENS5_IJNSA_ILi128EEESG_NSA_ILi64EEEEEENS_6half_tENS5_IJlSC_lEEESJ_SK_NS4_8TiledMMAINS4_8MMA_AtomIJNS4_4SM904GMMA26MMA_64x128x16_F32F16F16_SSILNSO_5MajorE0ELSQ_0ELNSO_7ScaleInE1ELSR_1EEEEEENS4_6LayoutINS5_IJNSA_ILi2EEESC_SC_EEENS5_IJSC_NSA_ILi0EEESX_EEEEENS5_IJNS4_10UnderscoreES10_S10_EEEEENS4_13SM90_TMA_LOADENS4_14ComposedLayoutINS4_7SwizzleILi3ELi4ELi3EEENS4_18smem_ptr_flag_bitsILi16EEENSU_INS5_IJSB_SH_EEENS5_IJSH_SC_EEEEEEEvNS4_8identityENS4_23SM90_TMA_LOAD_MULTICASTES1C_vS1D_EENS_8epilogue10collective6detail29Sm90TmaWarpSpecializedAdapterINS1H_15DefaultEpilogueISJ_SK_SK_NS1G_6thread17LinearCombinationISJ_Li1EffLNS1L_9ScaleType4KindE0ELNS_15FloatRoundStyleE2ESJ_EENS1_15EpilogueDefaultEEEEEvvEEEEvNT_6ParamsE,"a",@progbits
	.sectionflags	@""
	.align	4
.nv.constant0._ZN7cutlass13device_kernelINS_4gemm6kernel13GemmUniversalIN4cute5tupleIJiiiiEEENS1_10collective13CollectiveMmaINS1_34MainloopSm90TmaGmmaWarpSpecializedILi2ENS5_IJNS4_1CILi8EEENSA_ILi1EEESC_EEENS1_35KernelTmaWarpSpecializedCooperativeEEENS5_IJNSA_ILi128EEESG_NSA_ILi64EEEEEENS_6half_tENS5_IJlSC_lEEESJ_SK_NS4_8TiledMMAINS4_8MMA_AtomIJNS4_4SM904GMMA26MMA_64x128x16_F32F16F16_SSILNSO_5MajorE0ELSQ_0ELNSO_7ScaleInE1ELSR_1EEEEEENS4_6LayoutINS5_IJNSA_ILi2EEESC_SC_EEENS5_IJSC_NSA_ILi0EEESX_EEEEENS5_IJNS4_10UnderscoreES10_S10_EEEEENS4_13SM90_TMA_LOADENS4_14ComposedLayoutINS4_7SwizzleILi3ELi4ELi3EEENS4_18smem_ptr_flag_bitsILi16EEENSU_INS5_IJSB_SH_EEENS5_IJSH_SC_EEEEEEEvNS4_8identityENS4_23SM90_TMA_LOAD_MULTICASTES1C_vS1D_EENS_8epilogue10collective6detail29Sm90TmaWarpSpecializedAdapterINS1H_15DefaultEpilogueISJ_SK_SK_NS1G_6thread17LinearCombinationISJ_Li1EffLNS1L_9ScaleType4KindE0ELNS_15FloatRoundStyleE2ESJ_EENS1_15EpilogueDefaultEEEEEvvEEEEvNT_6ParamsE:
	.zero		1664


//--------------------- SYMBOLS --------------------------

	.type		.nv.reservedSmem.offset0,@object
	.size		.nv.reservedSmem.offset0,0x4
	.type		__assertfail,@function
